//
// Generated by NVIDIA NVVM Compiler
//
// Compiler Build ID: CL-36424714
// Cuda compilation tools, release 13.0, V13.0.88
// Based on NVVM 20.0.0
//

.version 9.0
.target sm_100
.address_size 64

	// .globl	_ZN20async_copy_benchmark18asyncCopyBenchmarkIfEEvPT_mmmmmmmm
.extern .shared .align 16 .b8 _ZN20async_copy_benchmark10sharedTileE[];

.visible .entry _ZN20async_copy_benchmark18asyncCopyBenchmarkIfEEvPT_mmmmmmmm(
	.param .u64 .ptr .align 1 _ZN20async_copy_benchmark18asyncCopyBenchmarkIfEEvPT_mmmmmmmm_param_0,
	.param .u64 _ZN20async_copy_benchmark18asyncCopyBenchmarkIfEEvPT_mmmmmmmm_param_1,
	.param .u64 _ZN20async_copy_benchmark18asyncCopyBenchmarkIfEEvPT_mmmmmmmm_param_2,
	.param .u64 _ZN20async_copy_benchmark18asyncCopyBenchmarkIfEEvPT_mmmmmmmm_param_3,
	.param .u64 _ZN20async_copy_benchmark18asyncCopyBenchmarkIfEEvPT_mmmmmmmm_param_4,
	.param .u64 _ZN20async_copy_benchmark18asyncCopyBenchmarkIfEEvPT_mmmmmmmm_param_5,
	.param .u64 _ZN20async_copy_benchmark18asyncCopyBenchmarkIfEEvPT_mmmmmmmm_param_6,
	.param .u64 _ZN20async_copy_benchmark18asyncCopyBenchmarkIfEEvPT_mmmmmmmm_param_7,
	.param .u64 _ZN20async_copy_benchmark18asyncCopyBenchmarkIfEEvPT_mmmmmmmm_param_8
)
{
	.reg .pred 	%p<24>;
	.reg .b32 	%r<51>;
	.reg .b64 	%rd<131>;

	ld.param.u64 	%rd62, [_ZN20async_copy_benchmark18asyncCopyBenchmarkIfEEvPT_mmmmmmmm_param_0];
	ld.param.u64 	%rd63, [_ZN20async_copy_benchmark18asyncCopyBenchmarkIfEEvPT_mmmmmmmm_param_2];
	ld.param.u64 	%rd64, [_ZN20async_copy_benchmark18asyncCopyBenchmarkIfEEvPT_mmmmmmmm_param_3];
	ld.param.u64 	%rd65, [_ZN20async_copy_benchmark18asyncCopyBenchmarkIfEEvPT_mmmmmmmm_param_4];
	ld.param.u64 	%rd66, [_ZN20async_copy_benchmark18asyncCopyBenchmarkIfEEvPT_mmmmmmmm_param_6];
	ld.param.u64 	%rd67, [_ZN20async_copy_benchmark18asyncCopyBenchmarkIfEEvPT_mmmmmmmm_param_7];
	ld.param.u64 	%rd68, [_ZN20async_copy_benchmark18asyncCopyBenchmarkIfEEvPT_mmmmmmmm_param_8];
	shl.b64 	%rd1, %rd68, 1;
	mov.u32 	%r1, _ZN20async_copy_benchmark10sharedTileE;
	cvt.u64.u32 	%rd69, %r1;
	cvta.shared.u64 	%rd70, %rd69;
	or.b64  	%rd71, %rd70, %rd68;
	and.b64  	%rd72, %rd71, -4294967296;
	setp.ne.s64 	%p1, %rd72, 0;
	@%p1 bra 	$L__BB0_2;
	cvt.u32.u64 	%r3, %rd68;
	cvta.shared.u64 	%rd76, %rd69;
	cvt.u32.u64 	%r5, %rd76;
	rem.u32 	%r6, %r5, %r3;
	cvt.u64.u32 	%rd116, %r6;
	bra.uni 	$L__BB0_3;
$L__BB0_2:
	cvta.shared.u64 	%rd74, %rd69;
	rem.u64 	%rd116, %rd74, %rd68;
$L__BB0_3:
	sub.s64 	%rd5, %rd68, %rd116;
	or.b64  	%rd77, %rd5, %rd68;
	and.b64  	%rd78, %rd77, -4294967296;
	setp.ne.s64 	%p2, %rd78, 0;
	@%p2 bra 	$L__BB0_5;
	cvt.u32.u64 	%r7, %rd68;
	cvt.u32.u64 	%r8, %rd5;
	rem.u32 	%r9, %r8, %r7;
	cvt.u64.u32 	%rd117, %r9;
	bra.uni 	$L__BB0_6;
$L__BB0_5:
	rem.u64 	%rd117, %rd5, %rd68;
$L__BB0_6:
	cvta.shared.u64 	%rd80, %rd69;
	add.s64 	%rd121, %rd117, %rd80;
	or.b64  	%rd81, %rd121, %rd1;
	and.b64  	%rd82, %rd81, -4294967296;
	setp.ne.s64 	%p3, %rd82, 0;
	@%p3 bra 	$L__BB0_8;
	cvt.u32.u64 	%r11, %rd1;
	cvt.u32.u64 	%r12, %rd121;
	rem.u32 	%r13, %r12, %r11;
	cvt.u64.u32 	%rd118, %r13;
	bra.uni 	$L__BB0_9;
$L__BB0_8:
	rem.u64 	%rd118, %rd121, %rd1;
$L__BB0_9:
	setp.ne.s64 	%p4, %rd118, 0;
	@%p4 bra 	$L__BB0_17;
	cvta.shared.u64 	%rd84, %rd69;
	add.s64 	%rd85, %rd84, %rd117;
	add.s64 	%rd13, %rd85, 1;
	or.b64  	%rd86, %rd13, %rd68;
	and.b64  	%rd87, %rd86, -4294967296;
	setp.ne.s64 	%p5, %rd87, 0;
	@%p5 bra 	$L__BB0_12;
	cvt.u32.u64 	%r15, %rd68;
	cvt.u32.u64 	%r16, %rd13;
	rem.u32 	%r17, %r16, %r15;
	cvt.u64.u32 	%rd119, %r17;
	bra.uni 	$L__BB0_13;
$L__BB0_12:
	rem.u64 	%rd119, %rd13, %rd68;
$L__BB0_13:
	sub.s64 	%rd17, %rd68, %rd119;
	or.b64  	%rd88, %rd17, %rd68;
	and.b64  	%rd89, %rd88, -4294967296;
	setp.ne.s64 	%p6, %rd89, 0;
	@%p6 bra 	$L__BB0_15;
	cvt.u32.u64 	%r18, %rd68;
	cvt.u32.u64 	%r19, %rd17;
	rem.u32 	%r20, %r19, %r18;
	cvt.u64.u32 	%rd120, %r20;
	bra.uni 	$L__BB0_16;
$L__BB0_15:
	rem.u64 	%rd120, %rd17, %rd68;
$L__BB0_16:
	add.s64 	%rd121, %rd120, %rd13;
$L__BB0_17:
	cvta.shared.u64 	%rd91, %rd69;
	sub.s64 	%rd92, %rd121, %rd91;
	setp.gt.u64 	%p7, %rd92, %rd1;
	selp.b64 	%rd23, 0, %rd121, %p7;
	shl.b64 	%rd24, %rd65, 1;
	or.b64  	%rd93, %rd62, %rd65;
	and.b64  	%rd94, %rd93, -4294967296;
	setp.ne.s64 	%p8, %rd94, 0;
	@%p8 bra 	$L__BB0_19;
	cvt.u32.u64 	%r22, %rd65;
	cvt.u32.u64 	%r23, %rd62;
	rem.u32 	%r24, %r23, %r22;
	cvt.u64.u32 	%rd122, %r24;
	bra.uni 	$L__BB0_20;
$L__BB0_19:
	rem.u64 	%rd122, %rd62, %rd65;
$L__BB0_20:
	sub.s64 	%rd28, %rd65, %rd122;
	or.b64  	%rd95, %rd28, %rd65;
	and.b64  	%rd96, %rd95, -4294967296;
	setp.ne.s64 	%p9, %rd96, 0;
	@%p9 bra 	$L__BB0_22;
	cvt.u32.u64 	%r25, %rd65;
	cvt.u32.u64 	%r26, %rd28;
	rem.u32 	%r27, %r26, %r25;
	cvt.u64.u32 	%rd123, %r27;
	bra.uni 	$L__BB0_23;
$L__BB0_22:
	rem.u64 	%rd123, %rd28, %rd65;
$L__BB0_23:
	add.s64 	%rd127, %rd123, %rd62;
	or.b64  	%rd97, %rd127, %rd24;
	and.b64  	%rd98, %rd97, -4294967296;
	setp.ne.s64 	%p10, %rd98, 0;
	@%p10 bra 	$L__BB0_25;
	cvt.u32.u64 	%r28, %rd24;
	cvt.u32.u64 	%r29, %rd127;
	rem.u32 	%r30, %r29, %r28;
	cvt.u64.u32 	%rd124, %r30;
	bra.uni 	$L__BB0_26;
$L__BB0_25:
	rem.u64 	%rd124, %rd127, %rd24;
$L__BB0_26:
	setp.ne.s64 	%p11, %rd124, 0;
	@%p11 bra 	$L__BB0_34;
	add.s64 	%rd36, %rd127, 1;
	or.b64  	%rd99, %rd36, %rd65;
	and.b64  	%rd100, %rd99, -4294967296;
	setp.ne.s64 	%p12, %rd100, 0;
	@%p12 bra 	$L__BB0_29;
	cvt.u32.u64 	%r31, %rd65;
	cvt.u32.u64 	%r32, %rd36;
	rem.u32 	%r33, %r32, %r31;
	cvt.u64.u32 	%rd125, %r33;
	bra.uni 	$L__BB0_30;
$L__BB0_29:
	rem.u64 	%rd125, %rd36, %rd65;
$L__BB0_30:
	sub.s64 	%rd40, %rd65, %rd125;
	or.b64  	%rd101, %rd40, %rd65;
	and.b64  	%rd102, %rd101, -4294967296;
	setp.ne.s64 	%p13, %rd102, 0;
	@%p13 bra 	$L__BB0_32;
	cvt.u32.u64 	%r34, %rd65;
	cvt.u32.u64 	%r35, %rd40;
	rem.u32 	%r36, %r35, %r34;
	cvt.u64.u32 	%rd126, %r36;
	bra.uni 	$L__BB0_33;
$L__BB0_32:
	rem.u64 	%rd126, %rd40, %rd65;
$L__BB0_33:
	add.s64 	%rd127, %rd126, %rd36;
$L__BB0_34:
	sub.s64 	%rd103, %rd127, %rd62;
	setp.gt.u64 	%p14, %rd103, %rd24;
	selp.b64 	%rd104, 0, %rd127, %p14;
	setp.eq.s64 	%p15, %rd23, 0;
	setp.eq.s64 	%p16, %rd104, 0;
	or.pred  	%p17, %p15, %p16;
	@%p17 bra 	$L__BB0_46;
	mov.u32 	%r37, %tid.x;
	cvt.u64.u32 	%rd47, %r37;
	and.b64  	%rd105, %rd63, -4294967296;
	setp.ne.s64 	%p18, %rd105, 0;
	@%p18 bra 	$L__BB0_37;
	cvt.u32.u64 	%r38, %rd63;
	cvt.u32.u64 	%r39, %rd47;
	div.u32 	%r40, %r39, %r38;
	cvt.u64.u32 	%rd128, %r40;
	bra.uni 	$L__BB0_38;
$L__BB0_37:
	div.u64 	%rd128, %rd47, %rd63;
$L__BB0_38:
	add.s64 	%rd106, %rd64, %rd63;
	mul.lo.s64 	%rd51, %rd128, %rd106;
	and.b64  	%rd107, %rd66, -4294967296;
	setp.ne.s64 	%p19, %rd107, 0;
	@%p19 bra 	$L__BB0_40;
	cvt.u32.u64 	%r41, %rd66;
	cvt.u32.u64 	%r42, %rd47;
	div.u32 	%r43, %r42, %r41;
	mul.lo.s32 	%r44, %r43, %r41;
	sub.s32 	%r45, %r42, %r44;
	cvt.u64.u32 	%rd129, %r43;
	cvt.u64.u32 	%rd130, %r45;
	bra.uni 	$L__BB0_41;
$L__BB0_40:
	div.u64 	%rd129, %rd47, %rd66;
	mul.lo.s64 	%rd108, %rd129, %rd66;
	sub.s64 	%rd130, %rd47, %rd108;
$L__BB0_41:
	add.s64 	%rd58, %rd51, %rd130;
	add.s64 	%rd109, %rd67, %rd66;
	mad.lo.s64 	%rd59, %rd129, %rd109, %rd130;
	shl.b64 	%rd110, %rd59, 2;
	add.s64 	%rd60, %rd121, %rd110;
	shl.b64 	%rd111, %rd58, 2;
	add.s64 	%rd61, %rd127, %rd111;
	isspacep.global	%p20, %rd104;
	not.pred 	%p21, %p20;
	@%p21 bra 	$L__BB0_44;
	isspacep.shared	%p22, %rd23;
	not.pred 	%p23, %p22;
	@%p23 bra 	$L__BB0_44;
	cvta.to.shared.u64 	%rd113, %rd23;
	cvt.u32.u64 	%r48, %rd113;
	cvt.u32.u64 	%r49, %rd59;
	shl.b32 	%r50, %r49, 2;
	add.s32 	%r47, %r48, %r50;
	cvta.to.global.u64 	%rd114, %rd104;
	add.s64 	%rd112, %rd114, %rd111;
	// begin inline asm
	cp.async.ca.shared.global [%r47], [%rd112], 4, 4;
	// end inline asm
	bra.uni 	$L__BB0_45;
$L__BB0_44:
	ld.u32 	%r46, [%rd61];
	st.u32 	[%rd60], %r46;
$L__BB0_45:
	// begin inline asm
	cp.async.commit_group;
	// end inline asm
	// begin inline asm
	cp.async.wait_group 0;
	// end inline asm
	bar.sync 	0;
$L__BB0_46:
	ret;

}
	// .globl	_ZN20async_copy_benchmark18asyncCopyBenchmarkI6float2EEvPT_mmmmmmmm
.visible .entry _ZN20async_copy_benchmark18asyncCopyBenchmarkI6float2EEvPT_mmmmmmmm(
	.param .u64 .ptr .align 1 _ZN20async_copy_benchmark18asyncCopyBenchmarkI6float2EEvPT_mmmmmmmm_param_0,
	.param .u64 _ZN20async_copy_benchmark18asyncCopyBenchmarkI6float2EEvPT_mmmmmmmm_param_1,
	.param .u64 _ZN20async_copy_benchmark18asyncCopyBenchmarkI6float2EEvPT_mmmmmmmm_param_2,
	.param .u64 _ZN20async_copy_benchmark18asyncCopyBenchmarkI6float2EEvPT_mmmmmmmm_param_3,
	.param .u64 _ZN20async_copy_benchmark18asyncCopyBenchmarkI6float2EEvPT_mmmmmmmm_param_4,
	.param .u64 _ZN20async_copy_benchmark18asyncCopyBenchmarkI6float2EEvPT_mmmmmmmm_param_5,
	.param .u64 _ZN20async_copy_benchmark18asyncCopyBenchmarkI6float2EEvPT_mmmmmmmm_param_6,
	.param .u64 _ZN20async_copy_benchmark18asyncCopyBenchmarkI6float2EEvPT_mmmmmmmm_param_7,
	.param .u64 _ZN20async_copy_benchmark18asyncCopyBenchmarkI6float2EEvPT_mmmmmmmm_param_8
)
{
	.reg .pred 	%p<24>;
	.reg .b32 	%r<52>;
	.reg .b64 	%rd<131>;

	ld.param.u64 	%rd62, [_ZN20async_copy_benchmark18asyncCopyBenchmarkI6float2EEvPT_mmmmmmmm_param_0];
	ld.param.u64 	%rd63, [_ZN20async_copy_benchmark18asyncCopyBenchmarkI6float2EEvPT_mmmmmmmm_param_2];
	ld.param.u64 	%rd64, [_ZN20async_copy_benchmark18asyncCopyBenchmarkI6float2EEvPT_mmmmmmmm_param_3];
	ld.param.u64 	%rd65, [_ZN20async_copy_benchmark18asyncCopyBenchmarkI6float2EEvPT_mmmmmmmm_param_4];
	ld.param.u64 	%rd66, [_ZN20async_copy_benchmark18asyncCopyBenchmarkI6float2EEvPT_mmmmmmmm_param_6];
	ld.param.u64 	%rd67, [_ZN20async_copy_benchmark18asyncCopyBenchmarkI6float2EEvPT_mmmmmmmm_param_7];
	ld.param.u64 	%rd68, [_ZN20async_copy_benchmark18asyncCopyBenchmarkI6float2EEvPT_mmmmmmmm_param_8];
	shl.b64 	%rd1, %rd68, 1;
	mov.u32 	%r1, _ZN20async_copy_benchmark10sharedTileE;
	cvt.u64.u32 	%rd69, %r1;
	cvta.shared.u64 	%rd70, %rd69;
	or.b64  	%rd71, %rd70, %rd68;
	and.b64  	%rd72, %rd71, -4294967296;
	setp.ne.s64 	%p1, %rd72, 0;
	@%p1 bra 	$L__BB1_2;
	cvt.u32.u64 	%r3, %rd68;
	cvta.shared.u64 	%rd76, %rd69;
	cvt.u32.u64 	%r5, %rd76;
	rem.u32 	%r6, %r5, %r3;
	cvt.u64.u32 	%rd116, %r6;
	bra.uni 	$L__BB1_3;
$L__BB1_2:
	cvta.shared.u64 	%rd74, %rd69;
	rem.u64 	%rd116, %rd74, %rd68;
$L__BB1_3:
	sub.s64 	%rd5, %rd68, %rd116;
	or.b64  	%rd77, %rd5, %rd68;
	and.b64  	%rd78, %rd77, -4294967296;
	setp.ne.s64 	%p2, %rd78, 0;
	@%p2 bra 	$L__BB1_5;
	cvt.u32.u64 	%r7, %rd68;
	cvt.u32.u64 	%r8, %rd5;
	rem.u32 	%r9, %r8, %r7;
	cvt.u64.u32 	%rd117, %r9;
	bra.uni 	$L__BB1_6;
$L__BB1_5:
	rem.u64 	%rd117, %rd5, %rd68;
$L__BB1_6:
	cvta.shared.u64 	%rd80, %rd69;
	add.s64 	%rd121, %rd117, %rd80;
	or.b64  	%rd81, %rd121, %rd1;
	and.b64  	%rd82, %rd81, -4294967296;
	setp.ne.s64 	%p3, %rd82, 0;
	@%p3 bra 	$L__BB1_8;
	cvt.u32.u64 	%r11, %rd1;
	cvt.u32.u64 	%r12, %rd121;
	rem.u32 	%r13, %r12, %r11;
	cvt.u64.u32 	%rd118, %r13;
	bra.uni 	$L__BB1_9;
$L__BB1_8:
	rem.u64 	%rd118, %rd121, %rd1;
$L__BB1_9:
	setp.ne.s64 	%p4, %rd118, 0;
	@%p4 bra 	$L__BB1_17;
	cvta.shared.u64 	%rd84, %rd69;
	add.s64 	%rd85, %rd84, %rd117;
	add.s64 	%rd13, %rd85, 1;
	or.b64  	%rd86, %rd13, %rd68;
	and.b64  	%rd87, %rd86, -4294967296;
	setp.ne.s64 	%p5, %rd87, 0;
	@%p5 bra 	$L__BB1_12;
	cvt.u32.u64 	%r15, %rd68;
	cvt.u32.u64 	%r16, %rd13;
	rem.u32 	%r17, %r16, %r15;
	cvt.u64.u32 	%rd119, %r17;
	bra.uni 	$L__BB1_13;
$L__BB1_12:
	rem.u64 	%rd119, %rd13, %rd68;
$L__BB1_13:
	sub.s64 	%rd17, %rd68, %rd119;
	or.b64  	%rd88, %rd17, %rd68;
	and.b64  	%rd89, %rd88, -4294967296;
	setp.ne.s64 	%p6, %rd89, 0;
	@%p6 bra 	$L__BB1_15;
	cvt.u32.u64 	%r18, %rd68;
	cvt.u32.u64 	%r19, %rd17;
	rem.u32 	%r20, %r19, %r18;
	cvt.u64.u32 	%rd120, %r20;
	bra.uni 	$L__BB1_16;
$L__BB1_15:
	rem.u64 	%rd120, %rd17, %rd68;
$L__BB1_16:
	add.s64 	%rd121, %rd120, %rd13;
$L__BB1_17:
	cvta.shared.u64 	%rd91, %rd69;
	sub.s64 	%rd92, %rd121, %rd91;
	setp.gt.u64 	%p7, %rd92, %rd1;
	selp.b64 	%rd23, 0, %rd121, %p7;
	shl.b64 	%rd24, %rd65, 1;
	or.b64  	%rd93, %rd62, %rd65;
	and.b64  	%rd94, %rd93, -4294967296;
	setp.ne.s64 	%p8, %rd94, 0;
	@%p8 bra 	$L__BB1_19;
	cvt.u32.u64 	%r22, %rd65;
	cvt.u32.u64 	%r23, %rd62;
	rem.u32 	%r24, %r23, %r22;
	cvt.u64.u32 	%rd122, %r24;
	bra.uni 	$L__BB1_20;
$L__BB1_19:
	rem.u64 	%rd122, %rd62, %rd65;
$L__BB1_20:
	sub.s64 	%rd28, %rd65, %rd122;
	or.b64  	%rd95, %rd28, %rd65;
	and.b64  	%rd96, %rd95, -4294967296;
	setp.ne.s64 	%p9, %rd96, 0;
	@%p9 bra 	$L__BB1_22;
	cvt.u32.u64 	%r25, %rd65;
	cvt.u32.u64 	%r26, %rd28;
	rem.u32 	%r27, %r26, %r25;
	cvt.u64.u32 	%rd123, %r27;
	bra.uni 	$L__BB1_23;
$L__BB1_22:
	rem.u64 	%rd123, %rd28, %rd65;
$L__BB1_23:
	add.s64 	%rd127, %rd123, %rd62;
	or.b64  	%rd97, %rd127, %rd24;
	and.b64  	%rd98, %rd97, -4294967296;
	setp.ne.s64 	%p10, %rd98, 0;
	@%p10 bra 	$L__BB1_25;
	cvt.u32.u64 	%r28, %rd24;
	cvt.u32.u64 	%r29, %rd127;
	rem.u32 	%r30, %r29, %r28;
	cvt.u64.u32 	%rd124, %r30;
	bra.uni 	$L__BB1_26;
$L__BB1_25:
	rem.u64 	%rd124, %rd127, %rd24;
$L__BB1_26:
	setp.ne.s64 	%p11, %rd124, 0;
	@%p11 bra 	$L__BB1_34;
	add.s64 	%rd36, %rd127, 1;
	or.b64  	%rd99, %rd36, %rd65;
	and.b64  	%rd100, %rd99, -4294967296;
	setp.ne.s64 	%p12, %rd100, 0;
	@%p12 bra 	$L__BB1_29;
	cvt.u32.u64 	%r31, %rd65;
	cvt.u32.u64 	%r32, %rd36;
	rem.u32 	%r33, %r32, %r31;
	cvt.u64.u32 	%rd125, %r33;
	bra.uni 	$L__BB1_30;
$L__BB1_29:
	rem.u64 	%rd125, %rd36, %rd65;
$L__BB1_30:
	sub.s64 	%rd40, %rd65, %rd125;
	or.b64  	%rd101, %rd40, %rd65;
	and.b64  	%rd102, %rd101, -4294967296;
	setp.ne.s64 	%p13, %rd102, 0;
	@%p13 bra 	$L__BB1_32;
	cvt.u32.u64 	%r34, %rd65;
	cvt.u32.u64 	%r35, %rd40;
	rem.u32 	%r36, %r35, %r34;
	cvt.u64.u32 	%rd126, %r36;
	bra.uni 	$L__BB1_33;
$L__BB1_32:
	rem.u64 	%rd126, %rd40, %rd65;
$L__BB1_33:
	add.s64 	%rd127, %rd126, %rd36;
$L__BB1_34:
	sub.s64 	%rd103, %rd127, %rd62;
	setp.gt.u64 	%p14, %rd103, %rd24;
	selp.b64 	%rd104, 0, %rd127, %p14;
	setp.eq.s64 	%p15, %rd23, 0;
	setp.eq.s64 	%p16, %rd104, 0;
	or.pred  	%p17, %p15, %p16;
	@%p17 bra 	$L__BB1_46;
	mov.u32 	%r37, %tid.x;
	cvt.u64.u32 	%rd47, %r37;
	and.b64  	%rd105, %rd63, -4294967296;
	setp.ne.s64 	%p18, %rd105, 0;
	@%p18 bra 	$L__BB1_37;
	cvt.u32.u64 	%r38, %rd63;
	cvt.u32.u64 	%r39, %rd47;
	div.u32 	%r40, %r39, %r38;
	cvt.u64.u32 	%rd128, %r40;
	bra.uni 	$L__BB1_38;
$L__BB1_37:
	div.u64 	%rd128, %rd47, %rd63;
$L__BB1_38:
	add.s64 	%rd106, %rd64, %rd63;
	mul.lo.s64 	%rd51, %rd128, %rd106;
	and.b64  	%rd107, %rd66, -4294967296;
	setp.ne.s64 	%p19, %rd107, 0;
	@%p19 bra 	$L__BB1_40;
	cvt.u32.u64 	%r41, %rd66;
	cvt.u32.u64 	%r42, %rd47;
	div.u32 	%r43, %r42, %r41;
	mul.lo.s32 	%r44, %r43, %r41;
	sub.s32 	%r45, %r42, %r44;
	cvt.u64.u32 	%rd129, %r43;
	cvt.u64.u32 	%rd130, %r45;
	bra.uni 	$L__BB1_41;
$L__BB1_40:
	div.u64 	%rd129, %rd47, %rd66;
	mul.lo.s64 	%rd108, %rd129, %rd66;
	sub.s64 	%rd130, %rd47, %rd108;
$L__BB1_41:
	add.s64 	%rd58, %rd51, %rd130;
	add.s64 	%rd109, %rd67, %rd66;
	mad.lo.s64 	%rd59, %rd129, %rd109, %rd130;
	shl.b64 	%rd110, %rd59, 3;
	add.s64 	%rd60, %rd121, %rd110;
	shl.b64 	%rd111, %rd58, 3;
	add.s64 	%rd61, %rd127, %rd111;
	isspacep.global	%p20, %rd104;
	not.pred 	%p21, %p20;
	@%p21 bra 	$L__BB1_44;
	isspacep.shared	%p22, %rd23;
	not.pred 	%p23, %p22;
	@%p23 bra 	$L__BB1_44;
	cvta.to.shared.u64 	%rd113, %rd23;
	cvt.u32.u64 	%r49, %rd113;
	cvt.u32.u64 	%r50, %rd59;
	shl.b32 	%r51, %r50, 3;
	add.s32 	%r48, %r49, %r51;
	cvta.to.global.u64 	%rd114, %rd104;
	add.s64 	%rd112, %rd114, %rd111;
	// begin inline asm
	cp.async.ca.shared.global [%r48], [%rd112], 8, 8;
	// end inline asm
	bra.uni 	$L__BB1_45;
$L__BB1_44:
	ld.v2.b32 	{%r46, %r47}, [%rd61];
	st.v2.b32 	[%rd60], {%r46, %r47};
$L__BB1_45:
	// begin inline asm
	cp.async.commit_group;
	// end inline asm
	// begin inline asm
	cp.async.wait_group 0;
	// end inline asm
	bar.sync 	0;
$L__BB1_46:
	ret;

}
	// .globl	_ZN20async_copy_benchmark18asyncCopyBenchmarkI6float4EEvPT_mmmmmmmm
.visible .entry _ZN20async_copy_benchmark18asyncCopyBenchmarkI6float4EEvPT_mmmmmmmm(
	.param .u64 .ptr .align 1 _ZN20async_copy_benchmark18asyncCopyBenchmarkI6float4EEvPT_mmmmmmmm_param_0,
	.param .u64 _ZN20async_copy_benchmark18asyncCopyBenchmarkI6float4EEvPT_mmmmmmmm_param_1,
	.param .u64 _ZN20async_copy_benchmark18asyncCopyBenchmarkI6float4EEvPT_mmmmmmmm_param_2,
	.param .u64 _ZN20async_copy_benchmark18asyncCopyBenchmarkI6float4EEvPT_mmmmmmmm_param_3,
	.param .u64 _ZN20async_copy_benchmark18asyncCopyBenchmarkI6float4EEvPT_mmmmmmmm_param_4,
	.param .u64 _ZN20async_copy_benchmark18asyncCopyBenchmarkI6float4EEvPT_mmmmmmmm_param_5,
	.param .u64 _ZN20async_copy_benchmark18asyncCopyBenchmarkI6float4EEvPT_mmmmmmmm_param_6,
	.param .u64 _ZN20async_copy_benchmark18asyncCopyBenchmarkI6float4EEvPT_mmmmmmmm_param_7,
	.param .u64 _ZN20async_copy_benchmark18asyncCopyBenchmarkI6float4EEvPT_mmmmmmmm_param_8
)
{
	.reg .pred 	%p<24>;
	.reg .b32 	%r<54>;
	.reg .b64 	%rd<131>;

	ld.param.u64 	%rd62, [_ZN20async_copy_benchmark18asyncCopyBenchmarkI6float4EEvPT_mmmmmmmm_param_0];
	ld.param.u64 	%rd63, [_ZN20async_copy_benchmark18asyncCopyBenchmarkI6float4EEvPT_mmmmmmmm_param_2];
	ld.param.u64 	%rd64, [_ZN20async_copy_benchmark18asyncCopyBenchmarkI6float4EEvPT_mmmmmmmm_param_3];
	ld.param.u64 	%rd65, [_ZN20async_copy_benchmark18asyncCopyBenchmarkI6float4EEvPT_mmmmmmmm_param_4];
	ld.param.u64 	%rd66, [_ZN20async_copy_benchmark18asyncCopyBenchmarkI6float4EEvPT_mmmmmmmm_param_6];
	ld.param.u64 	%rd67, [_ZN20async_copy_benchmark18asyncCopyBenchmarkI6float4EEvPT_mmmmmmmm_param_7];
	ld.param.u64 	%rd68, [_ZN20async_copy_benchmark18asyncCopyBenchmarkI6float4EEvPT_mmmmmmmm_param_8];
	shl.b64 	%rd1, %rd68, 1;
	mov.u32 	%r1, _ZN20async_copy_benchmark10sharedTileE;
	cvt.u64.u32 	%rd69, %r1;
	cvta.shared.u64 	%rd70, %rd69;
	or.b64  	%rd71, %rd70, %rd68;
	and.b64  	%rd72, %rd71, -4294967296;
	setp.ne.s64 	%p1, %rd72, 0;
	@%p1 bra 	$L__BB2_2;
	cvt.u32.u64 	%r3, %rd68;
	cvta.shared.u64 	%rd76, %rd69;
	cvt.u32.u64 	%r5, %rd76;
	rem.u32 	%r6, %r5, %r3;
	cvt.u64.u32 	%rd116, %r6;
	bra.uni 	$L__BB2_3;
$L__BB2_2:
	cvta.shared.u64 	%rd74, %rd69;
	rem.u64 	%rd116, %rd74, %rd68;
$L__BB2_3:
	sub.s64 	%rd5, %rd68, %rd116;
	or.b64  	%rd77, %rd5, %rd68;
	and.b64  	%rd78, %rd77, -4294967296;
	setp.ne.s64 	%p2, %rd78, 0;
	@%p2 bra 	$L__BB2_5;
	cvt.u32.u64 	%r7, %rd68;
	cvt.u32.u64 	%r8, %rd5;
	rem.u32 	%r9, %r8, %r7;
	cvt.u64.u32 	%rd117, %r9;
	bra.uni 	$L__BB2_6;
$L__BB2_5:
	rem.u64 	%rd117, %rd5, %rd68;
$L__BB2_6:
	cvta.shared.u64 	%rd80, %rd69;
	add.s64 	%rd121, %rd117, %rd80;
	or.b64  	%rd81, %rd121, %rd1;
	and.b64  	%rd82, %rd81, -4294967296;
	setp.ne.s64 	%p3, %rd82, 0;
	@%p3 bra 	$L__BB2_8;
	cvt.u32.u64 	%r11, %rd1;
	cvt.u32.u64 	%r12, %rd121;
	rem.u32 	%r13, %r12, %r11;
	cvt.u64.u32 	%rd118, %r13;
	bra.uni 	$L__BB2_9;
$L__BB2_8:
	rem.u64 	%rd118, %rd121, %rd1;
$L__BB2_9:
	setp.ne.s64 	%p4, %rd118, 0;
	@%p4 bra 	$L__BB2_17;
	cvta.shared.u64 	%rd84, %rd69;
	add.s64 	%rd85, %rd84, %rd117;
	add.s64 	%rd13, %rd85, 1;
	or.b64  	%rd86, %rd13, %rd68;
	and.b64  	%rd87, %rd86, -4294967296;
	setp.ne.s64 	%p5, %rd87, 0;
	@%p5 bra 	$L__BB2_12;
	cvt.u32.u64 	%r15, %rd68;
	cvt.u32.u64 	%r16, %rd13;
	rem.u32 	%r17, %r16, %r15;
	cvt.u64.u32 	%rd119, %r17;
	bra.uni 	$L__BB2_13;
$L__BB2_12:
	rem.u64 	%rd119, %rd13, %rd68;
$L__BB2_13:
	sub.s64 	%rd17, %rd68, %rd119;
	or.b64  	%rd88, %rd17, %rd68;
	and.b64  	%rd89, %rd88, -4294967296;
	setp.ne.s64 	%p6, %rd89, 0;
	@%p6 bra 	$L__BB2_15;
	cvt.u32.u64 	%r18, %rd68;
	cvt.u32.u64 	%r19, %rd17;
	rem.u32 	%r20, %r19, %r18;
	cvt.u64.u32 	%rd120, %r20;
	bra.uni 	$L__BB2_16;
$L__BB2_15:
	rem.u64 	%rd120, %rd17, %rd68;
$L__BB2_16:
	add.s64 	%rd121, %rd120, %rd13;
$L__BB2_17:
	cvta.shared.u64 	%rd91, %rd69;
	sub.s64 	%rd92, %rd121, %rd91;
	setp.gt.u64 	%p7, %rd92, %rd1;
	selp.b64 	%rd23, 0, %rd121, %p7;
	shl.b64 	%rd24, %rd65, 1;
	or.b64  	%rd93, %rd62, %rd65;
	and.b64  	%rd94, %rd93, -4294967296;
	setp.ne.s64 	%p8, %rd94, 0;
	@%p8 bra 	$L__BB2_19;
	cvt.u32.u64 	%r22, %rd65;
	cvt.u32.u64 	%r23, %rd62;
	rem.u32 	%r24, %r23, %r22;
	cvt.u64.u32 	%rd122, %r24;
	bra.uni 	$L__BB2_20;
$L__BB2_19:
	rem.u64 	%rd122, %rd62, %rd65;
$L__BB2_20:
	sub.s64 	%rd28, %rd65, %rd122;
	or.b64  	%rd95, %rd28, %rd65;
	and.b64  	%rd96, %rd95, -4294967296;
	setp.ne.s64 	%p9, %rd96, 0;
	@%p9 bra 	$L__BB2_22;
	cvt.u32.u64 	%r25, %rd65;
	cvt.u32.u64 	%r26, %rd28;
	rem.u32 	%r27, %r26, %r25;
	cvt.u64.u32 	%rd123, %r27;
	bra.uni 	$L__BB2_23;
$L__BB2_22:
	rem.u64 	%rd123, %rd28, %rd65;
$L__BB2_23:
	add.s64 	%rd127, %rd123, %rd62;
	or.b64  	%rd97, %rd127, %rd24;
	and.b64  	%rd98, %rd97, -4294967296;
	setp.ne.s64 	%p10, %rd98, 0;
	@%p10 bra 	$L__BB2_25;
	cvt.u32.u64 	%r28, %rd24;
	cvt.u32.u64 	%r29, %rd127;
	rem.u32 	%r30, %r29, %r28;
	cvt.u64.u32 	%rd124, %r30;
	bra.uni 	$L__BB2_26;
$L__BB2_25:
	rem.u64 	%rd124, %rd127, %rd24;
$L__BB2_26:
	setp.ne.s64 	%p11, %rd124, 0;
	@%p11 bra 	$L__BB2_34;
	add.s64 	%rd36, %rd127, 1;
	or.b64  	%rd99, %rd36, %rd65;
	and.b64  	%rd100, %rd99, -4294967296;
	setp.ne.s64 	%p12, %rd100, 0;
	@%p12 bra 	$L__BB2_29;
	cvt.u32.u64 	%r31, %rd65;
	cvt.u32.u64 	%r32, %rd36;
	rem.u32 	%r33, %r32, %r31;
	cvt.u64.u32 	%rd125, %r33;
	bra.uni 	$L__BB2_30;
$L__BB2_29:
	rem.u64 	%rd125, %rd36, %rd65;
$L__BB2_30:
	sub.s64 	%rd40, %rd65, %rd125;
	or.b64  	%rd101, %rd40, %rd65;
	and.b64  	%rd102, %rd101, -4294967296;
	setp.ne.s64 	%p13, %rd102, 0;
	@%p13 bra 	$L__BB2_32;
	cvt.u32.u64 	%r34, %rd65;
	cvt.u32.u64 	%r35, %rd40;
	rem.u32 	%r36, %r35, %r34;
	cvt.u64.u32 	%rd126, %r36;
	bra.uni 	$L__BB2_33;
$L__BB2_32:
	rem.u64 	%rd126, %rd40, %rd65;
$L__BB2_33:
	add.s64 	%rd127, %rd126, %rd36;
$L__BB2_34:
	sub.s64 	%rd103, %rd127, %rd62;
	setp.gt.u64 	%p14, %rd103, %rd24;
	selp.b64 	%rd104, 0, %rd127, %p14;
	setp.eq.s64 	%p15, %rd23, 0;
	setp.eq.s64 	%p16, %rd104, 0;
	or.pred  	%p17, %p15, %p16;
	@%p17 bra 	$L__BB2_46;
	mov.u32 	%r37, %tid.x;
	cvt.u64.u32 	%rd47, %r37;
	and.b64  	%rd105, %rd63, -4294967296;
	setp.ne.s64 	%p18, %rd105, 0;
	@%p18 bra 	$L__BB2_37;
	cvt.u32.u64 	%r38, %rd63;
	cvt.u32.u64 	%r39, %rd47;
	div.u32 	%r40, %r39, %r38;
	cvt.u64.u32 	%rd128, %r40;
	bra.uni 	$L__BB2_38;
$L__BB2_37:
	div.u64 	%rd128, %rd47, %rd63;
$L__BB2_38:
	add.s64 	%rd106, %rd64, %rd63;
	mul.lo.s64 	%rd51, %rd128, %rd106;
	and.b64  	%rd107, %rd66, -4294967296;
	setp.ne.s64 	%p19, %rd107, 0;
	@%p19 bra 	$L__BB2_40;
	cvt.u32.u64 	%r41, %rd66;
	cvt.u32.u64 	%r42, %rd47;
	div.u32 	%r43, %r42, %r41;
	mul.lo.s32 	%r44, %r43, %r41;
	sub.s32 	%r45, %r42, %r44;
	cvt.u64.u32 	%rd129, %r43;
	cvt.u64.u32 	%rd130, %r45;
	bra.uni 	$L__BB2_41;
$L__BB2_40:
	div.u64 	%rd129, %rd47, %rd66;
	mul.lo.s64 	%rd108, %rd129, %rd66;
	sub.s64 	%rd130, %rd47, %rd108;
$L__BB2_41:
	add.s64 	%rd58, %rd51, %rd130;
	add.s64 	%rd109, %rd67, %rd66;
	mad.lo.s64 	%rd59, %rd129, %rd109, %rd130;
	shl.b64 	%rd110, %rd59, 4;
	add.s64 	%rd60, %rd121, %rd110;
	shl.b64 	%rd111, %rd58, 4;
	add.s64 	%rd61, %rd127, %rd111;
	isspacep.global	%p20, %rd104;
	not.pred 	%p21, %p20;
	@%p21 bra 	$L__BB2_44;
	isspacep.shared	%p22, %rd23;
	not.pred 	%p23, %p22;
	@%p23 bra 	$L__BB2_44;
	cvta.to.shared.u64 	%rd113, %rd23;
	cvt.u32.u64 	%r51, %rd113;
	cvt.u32.u64 	%r52, %rd59;
	shl.b32 	%r53, %r52, 4;
	add.s32 	%r50, %r51, %r53;
	cvta.to.global.u64 	%rd114, %rd104;
	add.s64 	%rd112, %rd114, %rd111;
	// begin inline asm
	cp.async.cg.shared.global [%r50], [%rd112], 16, 16;
	// end inline asm
	bra.uni 	$L__BB2_45;
$L__BB2_44:
	ld.v4.b32 	{%r46, %r47, %r48, %r49}, [%rd61];
	st.v4.b32 	[%rd60], {%r46, %r47, %r48, %r49};
$L__BB2_45:
	// begin inline asm
	cp.async.commit_group;
	// end inline asm
	// begin inline asm
	cp.async.wait_group 0;
	// end inline asm
	bar.sync 	0;
$L__BB2_46:
	ret;

}


// ===== COMPILED SASS (sm_100) =====

	.target	sm_100

	.elftype	@"ET_EXEC"


//--------------------- .note.nv.tkinfo           --------------------------
	.section	.note.nv.tkinfo,"",@"SHT_NOTE"
	.sectionflags	@"SHF_NOTE_NV_TKINFO"
	.tkinfo
        /*0018*/ 	.word	0x00000002
        /*0030*/ 	.string	""
        /*0030*/ 	.string	"ptxas"
        /*0030*/ 	.string	"Cuda compilation tools, release 13.0, V13.0.88"
        /*0030*/ 	.string	"Build cuda_13.0.r13.0/compiler.36424714_0"
        /*0030*/ 	.string	"-arch sm_100 -m 64 "



//--------------------- .note.nv.cuinfo           --------------------------
	.section	.note.nv.cuinfo,"",@"SHT_NOTE"
	.sectionflags	@"SHF_NOTE_NV_CUINFO"
        /*0018*/ 	.short	0x0002
        /*001a*/ 	.short	0x0064
        /*001c*/ 	.short	0x0082
	.zero		2


//--------------------- .nv.info                  --------------------------
	.section	.nv.info,"",@"SHT_CUDA_INFO"
	.align	4


	//----- nvinfo : EIATTR_REGCOUNT
	.align		4
        /*0000*/ 	.byte	0x04, 0x2f
        /*0002*/ 	.short	(.L_1 - .L_0)
	.align		4
.L_0:
        /*0004*/ 	.word	index@(_ZN20async_copy_benchmark18asyncCopyBenchmarkIfEEvPT_mmmmmmmm)
        /*0008*/ 	.word	0x0000001c


	//----- nvinfo : EIATTR_FRAME_SIZE
	.align		4
.L_1:
        /*000c*/ 	.byte	0x04, 0x11
        /*000e*/ 	.short	(.L_3 - .L_2)
	.align		4
.L_2:
        /*0010*/ 	.word	index@($__internal_5_$__cuda_sm20_rem_u64)
        /*0014*/ 	.word	0x00000000


	//----- nvinfo : EIATTR_FRAME_SIZE
	.align		4
.L_3:
        /*0018*/ 	.byte	0x04, 0x11
        /*001a*/ 	.short	(.L_5 - .L_4)
	.align		4
.L_4:
        /*001c*/ 	.word	index@($__internal_4_$__cuda_sm20_div_u64)
        /*0020*/ 	.word	0x00000000


	//----- nvinfo : EIATTR_FRAME_SIZE
	.align		4
.L_5:
        /*0024*/ 	.byte	0x04, 0x11
        /*0026*/ 	.short	(.L_7 - .L_6)
	.align		4
.L_6:
        /*0028*/ 	.word	index@(_ZN20async_copy_benchmark18asyncCopyBenchmarkIfEEvPT_mmmmmmmm)
        /*002c*/ 	.word	0x00000000


	//----- nvinfo : EIATTR_REGCOUNT
	.align		4
.L_7:
        /*0030*/ 	.byte	0x04, 0x2f
        /*0032*/ 	.short	(.L_9 - .L_8)
	.align		4
.L_8:
        /*0034*/ 	.word	index@(_ZN20async_copy_benchmark18asyncCopyBenchmarkI6float2EEvPT_mmmmmmmm)
        /*0038*/ 	.word	0x0000001c


	//----- nvinfo : EIATTR_FRAME_SIZE
	.align		4
.L_9:
        /*003c*/ 	.byte	0x04, 0x11
        /*003e*/ 	.short	(.L_11 - .L_10)
	.align		4
.L_10:
        /*0040*/ 	.word	index@($__internal_3_$__cuda_sm20_rem_u64)
        /*0044*/ 	.word	0x00000000


	//----- nvinfo : EIATTR_FRAME_SIZE
	.align		4
.L_11:
        /*0048*/ 	.byte	0x04, 0x11
        /*004a*/ 	.short	(.L_13 - .L_12)
	.align		4
.L_12:
        /*004c*/ 	.word	index@($__internal_2_$__cuda_sm20_div_u64)
        /*0050*/ 	.word	0x00000000


	//----- nvinfo : EIATTR_FRAME_SIZE
	.align		4
.L_13:
        /*0054*/ 	.byte	0x04, 0x11
        /*0056*/ 	.short	(.L_15 - .L_14)
	.align		4
.L_14:
        /*0058*/ 	.word	index@(_ZN20async_copy_benchmark18asyncCopyBenchmarkI6float2EEvPT_mmmmmmmm)
        /*005c*/ 	.word	0x00000000


	//----- nvinfo : EIATTR_REGCOUNT
	.align		4
.L_15:
        /*0060*/ 	.byte	0x04, 0x2f
        /*0062*/ 	.short	(.L_17 - .L_16)
	.align		4
.L_16:
        /*0064*/ 	.word	index@(_ZN20async_copy_benchmark18asyncCopyBenchmarkI6float4EEvPT_mmmmmmmm)
        /*0068*/ 	.word	0x0000001c


	//----- nvinfo : EIATTR_FRAME_SIZE
	.align		4
.L_17:
        /*006c*/ 	.byte	0x04, 0x11
        /*006e*/ 	.short	(.L_19 - .L_18)
	.align		4
.L_18:
        /*0070*/ 	.word	index@($__internal_1_$__cuda_sm20_rem_u64)
        /*0074*/ 	.word	0x00000000


	//----- nvinfo : EIATTR_FRAME_SIZE
	.align		4
.L_19:
        /*0078*/ 	.byte	0x04, 0x11
        /*007a*/ 	.short	(.L_21 - .L_20)
	.align		4
.L_20:
        /*007c*/ 	.word	index@($__internal_0_$__cuda_sm20_div_u64)
        /*0080*/ 	.word	0x00000000


	//----- nvinfo : EIATTR_FRAME_SIZE
	.align		4
.L_21:
        /*0084*/ 	.byte	0x04, 0x11
        /*0086*/ 	.short	(.L_23 - .L_22)
	.align		4
.L_22:
        /*0088*/ 	.word	index@(_ZN20async_copy_benchmark18asyncCopyBenchmarkI6float4EEvPT_mmmmmmmm)
        /*008c*/ 	.word	0x00000000


	//----- nvinfo : EIATTR_MIN_STACK_SIZE
	.align		4
.L_23:
        /*0090*/ 	.byte	0x04, 0x12
        /*0092*/ 	.short	(.L_25 - .L_24)
	.align		4
.L_24:
        /*0094*/ 	.word	index@(_ZN20async_copy_benchmark18asyncCopyBenchmarkI6float4EEvPT_mmmmmmmm)
        /*0098*/ 	.word	0x00000000


	//----- nvinfo : EIATTR_MIN_STACK_SIZE
	.align		4
.L_25:
        /*009c*/ 	.byte	0x04, 0x12
        /*009e*/ 	.short	(.L_27 - .L_26)
	.align		4
.L_26:
        /*00a0*/ 	.word	index@(_ZN20async_copy_benchmark18asyncCopyBenchmarkI6float2EEvPT_mmmmmmmm)
        /*00a4*/ 	.word	0x00000000


	//----- nvinfo : EIATTR_MIN_STACK_SIZE
	.align		4
.L_27:
        /*00a8*/ 	.byte	0x04, 0x12
        /*00aa*/ 	.short	(.L_29 - .L_28)
	.align		4
.L_28:
        /*00ac*/ 	.word	index@(_ZN20async_copy_benchmark18asyncCopyBenchmarkIfEEvPT_mmmmmmmm)
        /*00b0*/ 	.word	0x00000000
.L_29:


//--------------------- .nv.compat                --------------------------
	.section	.nv.compat,"",@"SHT_CUDA_COMPAT_INFO"
	.align	4
        /*0000*/ 	.byte	0x02, 0x09, 0x00, 0x00, 0x02, 0x02, 0x01, 0x00, 0x02, 0x05, 0x05, 0x00, 0x03, 0x07, 0x01, 0x01
        /*0010*/ 	.byte	0x02, 0x03, 0x00, 0x00, 0x02, 0x06, 0x01, 0x00, 0x04, 0x0b, 0x08, 0x00, 0x09, 0x00, 0x00, 0x00
        /*0020*/ 	.byte	0x00, 0x00, 0x00, 0x00


//--------------------- .nv.info._ZN20async_copy_benchmark18asyncCopyBenchmarkI6float4EEvPT_mmmmmmmm --------------------------
	.section	.nv.info._ZN20async_copy_benchmark18asyncCopyBenchmarkI6float4EEvPT_mmmmmmmm,"",@"SHT_CUDA_INFO"
	.sectionflags	@""
	.align	4


	//----- nvinfo : EIATTR_CUDA_API_VERSION
	.align		4
        /*0000*/ 	.byte	0x04, 0x37
        /*0002*/ 	.short	(.L_31 - .L_30)
.L_30:
        /*0004*/ 	.word	0x00000082


	//----- nvinfo : EIATTR_KPARAM_INFO
	.align		4
.L_31:
        /*0008*/ 	.byte	0x04, 0x17
        /*000a*/ 	.short	(.L_33 - .L_32)
.L_32:
        /*000c*/ 	.word	0x00000000
        /*0010*/ 	.short	0x0008
        /*0012*/ 	.short	0x0040
        /*0014*/ 	.byte	0x00, 0xf0, 0x21, 0x00


	//----- nvinfo : EIATTR_KPARAM_INFO
	.align		4
.L_33:
        /*0018*/ 	.byte	0x04, 0x17
        /*001a*/ 	.short	(.L_35 - .L_34)
.L_34:
        /*001c*/ 	.word	0x00000000
        /*0020*/ 	.short	0x0007
        /*0022*/ 	.short	0x0038
        /*0024*/ 	.byte	0x00, 0xf0, 0x21, 0x00


	//----- nvinfo : EIATTR_KPARAM_INFO
	.align		4
.L_35:
        /*0028*/ 	.byte	0x04, 0x17
        /*002a*/ 	.short	(.L_37 - .L_36)
.L_36:
        /*002c*/ 	.word	0x00000000
        /*0030*/ 	.short	0x0006
        /*0032*/ 	.short	0x0030
        /*0034*/ 	.byte	0x00, 0xf0, 0x21, 0x00


	//----- nvinfo : EIATTR_KPARAM_INFO
	.align		4
.L_37:
        /*0038*/ 	.byte	0x04, 0x17
        /*003a*/ 	.short	(.L_39 - .L_38)
.L_38:
        /*003c*/ 	.word	0x00000000
        /*0040*/ 	.short	0x0005
        /*0042*/ 	.short	0x0028
        /*0044*/ 	.byte	0x00, 0xf0, 0x21, 0x00


	//----- nvinfo : EIATTR_KPARAM_INFO
	.align		4
.L_39:
        /*0048*/ 	.byte	0x04, 0x17
        /*004a*/ 	.short	(.L_41 - .L_40)
.L_40:
        /*004c*/ 	.word	0x00000000
        /*0050*/ 	.short	0x0004
        /*0052*/ 	.short	0x0020
        /*0054*/ 	.byte	0x00, 0xf0, 0x21, 0x00


	//----- nvinfo : EIATTR_KPARAM_INFO
	.align		4
.L_41:
        /*0058*/ 	.byte	0x04, 0x17
        /*005a*/ 	.short	(.L_43 - .L_42)
.L_42:
        /*005c*/ 	.word	0x00000000
        /*0060*/ 	.short	0x0003
        /*0062*/ 	.short	0x0018
        /*0064*/ 	.byte	0x00, 0xf0, 0x21, 0x00


	//----- nvinfo : EIATTR_KPARAM_INFO
	.align		4
.L_43:
        /*0068*/ 	.byte	0x04, 0x17
        /*006a*/ 	.short	(.L_45 - .L_44)
.L_44:
        /*006c*/ 	.word	0x00000000
        /*0070*/ 	.short	0x0002
        /*0072*/ 	.short	0x0010
        /*0074*/ 	.byte	0x00, 0xf0, 0x21, 0x00


	//----- nvinfo : EIATTR_KPARAM_INFO
	.align		4
.L_45:
        /*0078*/ 	.byte	0x04, 0x17
        /*007a*/ 	.short	(.L_47 - .L_46)
.L_46:
        /*007c*/ 	.word	0x00000000
        /*0080*/ 	.short	0x0001
        /*0082*/ 	.short	0x0008
        /*0084*/ 	.byte	0x00, 0xf0, 0x21, 0x00


	//----- nvinfo : EIATTR_KPARAM_INFO
	.align		4
.L_47:
        /*0088*/ 	.byte	0x04, 0x17
        /*008a*/ 	.short	(.L_49 - .L_48)
.L_48:
        /*008c*/ 	.word	0x00000000
        /*0090*/ 	.short	0x0000
        /*0092*/ 	.short	0x0000
        /*0094*/ 	.byte	0x00, 0xf5, 0x21, 0x00


	//----- nvinfo : EIATTR_SPARSE_MMA_MASK
	.align		4
.L_49:
        /*0098*/ 	.byte	0x03, 0x50
        /*009a*/ 	.short	0x0000


	//----- nvinfo : EIATTR_MAXREG_COUNT
	.align		4
        /*009c*/ 	.byte	0x03, 0x1b
        /*009e*/ 	.short	0x00ff


	//----- nvinfo : EIATTR_NUM_BARRIERS
	.align		4
        /*00a0*/ 	.byte	0x02, 0x4c
        /*00a2*/ 	.byte	0x01
	.zero		1


	//----- nvinfo : EIATTR_MERCURY_ISA_VERSION
	.align		4
        /*00a4*/ 	.byte	0x03, 0x5f
        /*00a6*/ 	.short	0x0101


	//----- nvinfo : EIATTR_VRC_CTA_INIT_COUNT
	.align		4
        /*00a8*/ 	.byte	0x02, 0x4a
	.zero		1
	.zero		1


	//----- nvinfo : EIATTR_EXIT_INSTR_OFFSETS
	.align		4
        /*00ac*/ 	.byte	0x04, 0x1c
        /*00ae*/ 	.short	(.L_51 - .L_50)


	//   ....[0]....
.L_50:
        /*00b0*/ 	.word	0x00001750


	//   ....[1]....
        /*00b4*/ 	.word	0x00001ec0


	//----- nvinfo : EIATTR_CRS_STACK_SIZE
	.align		4
.L_51:
        /*00b8*/ 	.byte	0x04, 0x1e
        /*00ba*/ 	.short	(.L_53 - .L_52)
.L_52:
        /*00bc*/ 	.word	0x00000000


	//----- nvinfo : EIATTR_CBANK_PARAM_SIZE
	.align		4
.L_53:
        /*00c0*/ 	.byte	0x03, 0x19
        /*00c2*/ 	.short	0x0048


	//----- nvinfo : EIATTR_PARAM_CBANK
	.align		4
        /*00c4*/ 	.byte	0x04, 0x0a
        /*00c6*/ 	.short	(.L_55 - .L_54)
	.align		4
.L_54:
        /*00c8*/ 	.word	index@(.nv.constant0._ZN20async_copy_benchmark18asyncCopyBenchmarkI6float4EEvPT_mmmmmmmm)
        /*00cc*/ 	.short	0x0380
        /*00ce*/ 	.short	0x0048


	//----- nvinfo : EIATTR_SW_WAR
	.align		4
.L_55:
        /*00d0*/ 	.byte	0x04, 0x36
        /*00d2*/ 	.short	(.L_57 - .L_56)
.L_56:
        /*00d4*/ 	.word	0x00000008
.L_57:


//--------------------- .nv.info._ZN20async_copy_benchmark18asyncCopyBenchmarkI6float2EEvPT_mmmmmmmm --------------------------
	.section	.nv.info._ZN20async_copy_benchmark18asyncCopyBenchmarkI6float2EEvPT_mmmmmmmm,"",@"SHT_CUDA_INFO"
	.sectionflags	@""
	.align	4


	//----- nvinfo : EIATTR_CUDA_API_VERSION
	.align		4
        /*0000*/ 	.byte	0x04, 0x37
        /*0002*/ 	.short	(.L_59 - .L_58)
.L_58:
        /*0004*/ 	.word	0x00000082


	//----- nvinfo : EIATTR_KPARAM_INFO
	.align		4
.L_59:
        /*0008*/ 	.byte	0x04, 0x17
        /*000a*/ 	.short	(.L_61 - .L_60)
.L_60:
        /*000c*/ 	.word	0x00000000
        /*0010*/ 	.short	0x0008
        /*0012*/ 	.short	0x0040
        /*0014*/ 	.byte	0x00, 0xf0, 0x21, 0x00


	//----- nvinfo : EIATTR_KPARAM_INFO
	.align		4
.L_61:
        /*0018*/ 	.byte	0x04, 0x17
        /*001a*/ 	.short	(.L_63 - .L_62)
.L_62:
        /*001c*/ 	.word	0x00000000
        /*0020*/ 	.short	0x0007
        /*0022*/ 	.short	0x0038
        /*0024*/ 	.byte	0x00, 0xf0, 0x21, 0x00


	//----- nvinfo : EIATTR_KPARAM_INFO
	.align		4
.L_63:
        /*0028*/ 	.byte	0x04, 0x17
        /*002a*/ 	.short	(.L_65 - .L_64)
.L_64:
        /*002c*/ 	.word	0x00000000
        /*0030*/ 	.short	0x0006
        /*0032*/ 	.short	0x0030
        /*0034*/ 	.byte	0x00, 0xf0, 0x21, 0x00


	//----- nvinfo : EIATTR_KPARAM_INFO
	.align		4
.L_65:
        /*0038*/ 	.byte	0x04, 0x17
        /*003a*/ 	.short	(.L_67 - .L_66)
.L_66:
        /*003c*/ 	.word	0x00000000
        /*0040*/ 	.short	0x0005
        /*0042*/ 	.short	0x0028
        /*0044*/ 	.byte	0x00, 0xf0, 0x21, 0x00


	//----- nvinfo : EIATTR_KPARAM_INFO
	.align		4
.L_67:
        /*0048*/ 	.byte	0x04, 0x17
        /*004a*/ 	.short	(.L_69 - .L_68)
.L_68:
        /*004c*/ 	.word	0x00000000
        /*0050*/ 	.short	0x0004
        /*0052*/ 	.short	0x0020
        /*0054*/ 	.byte	0x00, 0xf0, 0x21, 0x00


	//----- nvinfo : EIATTR_KPARAM_INFO
	.align		4
.L_69:
        /*0058*/ 	.byte	0x04, 0x17
        /*005a*/ 	.short	(.L_71 - .L_70)
.L_70:
        /*005c*/ 	.word	0x00000000
        /*0060*/ 	.short	0x0003
        /*0062*/ 	.short	0x0018
        /*0064*/ 	.byte	0x00, 0xf0, 0x21, 0x00


	//----- nvinfo : EIATTR_KPARAM_INFO
	.align		4
.L_71:
        /*0068*/ 	.byte	0x04, 0x17
        /*006a*/ 	.short	(.L_73 - .L_72)
.L_72:
        /*006c*/ 	.word	0x00000000
        /*0070*/ 	.short	0x0002
        /*0072*/ 	.short	0x0010
        /*0074*/ 	.byte	0x00, 0xf0, 0x21, 0x00


	//----- nvinfo : EIATTR_KPARAM_INFO
	.align		4
.L_73:
        /*0078*/ 	.byte	0x04, 0x17
        /*007a*/ 	.short	(.L_75 - .L_74)
.L_74:
        /*007c*/ 	.word	0x00000000
        /*0080*/ 	.short	0x0001
        /*0082*/ 	.short	0x0008
        /*0084*/ 	.byte	0x00, 0xf0, 0x21, 0x00


	//----- nvinfo : EIATTR_KPARAM_INFO
	.align		4
.L_75:
        /*0088*/ 	.byte	0x04, 0x17
        /*008a*/ 	.short	(.L_77 - .L_76)
.L_76:
        /*008c*/ 	.word	0x00000000
        /*0090*/ 	.short	0x0000
        /*0092*/ 	.short	0x0000
        /*0094*/ 	.byte	0x00, 0xf5, 0x21, 0x00


	//----- nvinfo : EIATTR_SPARSE_MMA_MASK
	.align		4
.L_77:
        /*0098*/ 	.byte	0x03, 0x50
        /*009a*/ 	.short	0x0000


	//----- nvinfo : EIATTR_MAXREG_COUNT
	.align		4
        /*009c*/ 	.byte	0x03, 0x1b
        /*009e*/ 	.short	0x00ff


	//----- nvinfo : EIATTR_NUM_BARRIERS
	.align		4
        /*00a0*/ 	.byte	0x02, 0x4c
        /*00a2*/ 	.byte	0x01
	.zero		1


	//----- nvinfo : EIATTR_MERCURY_ISA_VERSION
	.align		4
        /*00a4*/ 	.byte	0x03, 0x5f
        /*00a6*/ 	.short	0x0101


	//----- nvinfo : EIATTR_VRC_CTA_INIT_COUNT
	.align		4
        /*00a8*/ 	.byte	0x02, 0x4a
	.zero		1
	.zero		1


	//----- nvinfo : EIATTR_EXIT_INSTR_OFFSETS
	.align		4
        /*00ac*/ 	.byte	0x04, 0x1c
        /*00ae*/ 	.short	(.L_79 - .L_78)


	//   ....[0]....
.L_78:
        /*00b0*/ 	.word	0x00001750


	//   ....[1]....
        /*00b4*/ 	.word	0x00001ec0


	//----- nvinfo : EIATTR_CRS_STACK_SIZE
	.align		4
.L_79:
        /*00b8*/ 	.byte	0x04, 0x1e
        /*00ba*/ 	.short	(.L_81 - .L_80)
.L_80:
        /*00bc*/ 	.word	0x00000000


	//----- nvinfo : EIATTR_CBANK_PARAM_SIZE
	.align		4
.L_81:
        /*00c0*/ 	.byte	0x03, 0x19
        /*00c2*/ 	.short	0x0048


	//----- nvinfo : EIATTR_PARAM_CBANK
	.align		4
        /*00c4*/ 	.byte	0x04, 0x0a
        /*00c6*/ 	.short	(.L_83 - .L_82)
	.align		4
.L_82:
        /*00c8*/ 	.word	index@(.nv.constant0._ZN20async_copy_benchmark18asyncCopyBenchmarkI6float2EEvPT_mmmmmmmm)
        /*00cc*/ 	.short	0x0380
        /*00ce*/ 	.short	0x0048


	//----- nvinfo : EIATTR_SW_WAR
	.align		4
.L_83:
        /*00d0*/ 	.byte	0x04, 0x36
        /*00d2*/ 	.short	(.L_85 - .L_84)
.L_84:
        /*00d4*/ 	.word	0x00000008
.L_85:


//--------------------- .nv.info._ZN20async_copy_benchmark18asyncCopyBenchmarkIfEEvPT_mmmmmmmm --------------------------
	.section	.nv.info._ZN20async_copy_benchmark18asyncCopyBenchmarkIfEEvPT_mmmmmmmm,"",@"SHT_CUDA_INFO"
	.sectionflags	@""
	.align	4


	//----- nvinfo : EIATTR_CUDA_API_VERSION
	.align		4
        /*0000*/ 	.byte	0x04, 0x37
        /*0002*/ 	.short	(.L_87 - .L_86)
.L_86:
        /*0004*/ 	.word	0x00000082


	//----- nvinfo : EIATTR_KPARAM_INFO
	.align		4
.L_87:
        /*0008*/ 	.byte	0x04, 0x17
        /*000a*/ 	.short	(.L_89 - .L_88)
.L_88:
        /*000c*/ 	.word	0x00000000
        /*0010*/ 	.short	0x0008
        /*0012*/ 	.short	0x0040
        /*0014*/ 	.byte	0x00, 0xf0, 0x21, 0x00


	//----- nvinfo : EIATTR_KPARAM_INFO
	.align		4
.L_89:
        /*0018*/ 	.byte	0x04, 0x17
        /*001a*/ 	.short	(.L_91 - .L_90)
.L_90:
        /*001c*/ 	.word	0x00000000
        /*0020*/ 	.short	0x0007
        /*0022*/ 	.short	0x0038
        /*0024*/ 	.byte	0x00, 0xf0, 0x21, 0x00


	//----- nvinfo : EIATTR_KPARAM_INFO
	.align		4
.L_91:
        /*0028*/ 	.byte	0x04, 0x17
        /*002a*/ 	.short	(.L_93 - .L_92)
.L_92:
        /*002c*/ 	.word	0x00000000
        /*0030*/ 	.short	0x0006
        /*0032*/ 	.short	0x0030
        /*0034*/ 	.byte	0x00, 0xf0, 0x21, 0x00


	//----- nvinfo : EIATTR_KPARAM_INFO
	.align		4
.L_93:
        /*0038*/ 	.byte	0x04, 0x17
        /*003a*/ 	.short	(.L_95 - .L_94)
.L_94:
        /*003c*/ 	.word	0x00000000
        /*0040*/ 	.short	0x0005
        /*0042*/ 	.short	0x0028
        /*0044*/ 	.byte	0x00, 0xf0, 0x21, 0x00


	//----- nvinfo : EIATTR_KPARAM_INFO
	.align		4
.L_95:
        /*0048*/ 	.byte	0x04, 0x17
        /*004a*/ 	.short	(.L_97 - .L_96)
.L_96:
        /*004c*/ 	.word	0x00000000
        /*0050*/ 	.short	0x0004
        /*0052*/ 	.short	0x0020
        /*0054*/ 	.byte	0x00, 0xf0, 0x21, 0x00


	//----- nvinfo : EIATTR_KPARAM_INFO
	.align		4
.L_97:
        /*0058*/ 	.byte	0x04, 0x17
        /*005a*/ 	.short	(.L_99 - .L_98)
.L_98:
        /*005c*/ 	.word	0x00000000
        /*0060*/ 	.short	0x0003
        /*0062*/ 	.short	0x0018
        /*0064*/ 	.byte	0x00, 0xf0, 0x21, 0x00


	//----- nvinfo : EIATTR_KPARAM_INFO
	.align		4
.L_99:
        /*0068*/ 	.byte	0x04, 0x17
        /*006a*/ 	.short	(.L_101 - .L_100)
.L_100:
        /*006c*/ 	.word	0x00000000
        /*0070*/ 	.short	0x0002
        /*0072*/ 	.short	0x0010
        /*0074*/ 	.byte	0x00, 0xf0, 0x21, 0x00


	//----- nvinfo : EIATTR_KPARAM_INFO
	.align		4
.L_101:
        /*0078*/ 	.byte	0x04, 0x17
        /*007a*/ 	.short	(.L_103 - .L_102)
.L_102:
        /*007c*/ 	.word	0x00000000
        /*0080*/ 	.short	0x0001
        /*0082*/ 	.short	0x0008
        /*0084*/ 	.byte	0x00, 0xf0, 0x21, 0x00


	//----- nvinfo : EIATTR_KPARAM_INFO
	.align		4
.L_103:
        /*0088*/ 	.byte	0x04, 0x17
        /*008a*/ 	.short	(.L_105 - .L_104)
.L_104:
        /*008c*/ 	.word	0x00000000
        /*0090*/ 	.short	0x0000
        /*0092*/ 	.short	0x0000
        /*0094*/ 	.byte	0x00, 0xf5, 0x21, 0x00


	//----- nvinfo : EIATTR_SPARSE_MMA_MASK
	.align		4
.L_105:
        /*0098*/ 	.byte	0x03, 0x50
        /*009a*/ 	.short	0x0000


	//----- nvinfo : EIATTR_MAXREG_COUNT
	.align		4
        /*009c*/ 	.byte	0x03, 0x1b
        /*009e*/ 	.short	0x00ff


	//----- nvinfo : EIATTR_NUM_BARRIERS
	.align		4
        /*00a0*/ 	.byte	0x02, 0x4c
        /*00a2*/ 	.byte	0x01
	.zero		1


	//----- nvinfo : EIATTR_MERCURY_ISA_VERSION
	.align		4
        /*00a4*/ 	.byte	0x03, 0x5f
        /*00a6*/ 	.short	0x0101


	//----- nvinfo : EIATTR_VRC_CTA_INIT_COUNT
	.align		4
        /*00a8*/ 	.byte	0x02, 0x4a
	.zero		1
	.zero		1


	//----- nvinfo : EIATTR_EXIT_INSTR_OFFSETS
	.align		4
        /*00ac*/ 	.byte	0x04, 0x1c
        /*00ae*/ 	.short	(.L_107 - .L_106)


	//   ....[0]....
.L_106:
        /*00b0*/ 	.word	0x00001750


	//   ....[1]....
        /*00b4*/ 	.word	0x00001ec0


	//----- nvinfo : EIATTR_CRS_STACK_SIZE
	.align		4
.L_107:
        /*00b8*/ 	.byte	0x04, 0x1e
        /*00ba*/ 	.short	(.L_109 - .L_108)
.L_108:
        /*00bc*/ 	.word	0x00000000


	//----- nvinfo : EIATTR_CBANK_PARAM_SIZE
	.align		4
.L_109:
        /*00c0*/ 	.byte	0x03, 0x19
        /*00c2*/ 	.short	0x0048


	//----- nvinfo : EIATTR_PARAM_CBANK
	.align		4
        /*00c4*/ 	.byte	0x04, 0x0a
        /*00c6*/ 	.short	(.L_111 - .L_110)
	.align		4
.L_110:
        /*00c8*/ 	.word	index@(.nv.constant0._ZN20async_copy_benchmark18asyncCopyBenchmarkIfEEvPT_mmmmmmmm)
        /*00cc*/ 	.short	0x0380
        /*00ce*/ 	.short	0x0048


	//----- nvinfo : EIATTR_SW_WAR
	.align		4
.L_111:
        /*00d0*/ 	.byte	0x04, 0x36
        /*00d2*/ 	.short	(.L_113 - .L_112)
.L_112:
        /*00d4*/ 	.word	0x00000008
.L_113:


//--------------------- .nv.callgraph             --------------------------
	.section	.nv.callgraph,"",@"SHT_CUDA_CALLGRAPH"
	.align	4
	.sectionentsize	8
	.align		4
        /*0000*/ 	.word	0x00000000
	.align		4
        /*0004*/ 	.word	0xffffffff
	.align		4
        /*0008*/ 	.word	0x00000000
	.align		4
        /*000c*/ 	.word	0xfffffffe
	.align		4
        /*0010*/ 	.word	0x00000000
	.align		4
        /*0014*/ 	.word	0xfffffffd
	.align		4
        /*0018*/ 	.word	0x00000000
	.align		4
        /*001c*/ 	.word	0xfffffffc


//--------------------- .text._ZN20async_copy_benchmark18asyncCopyBenchmarkI6float4EEvPT_mmmmmmmm --------------------------
	.section	.text._ZN20async_copy_benchmark18asyncCopyBenchmarkI6float4EEvPT_mmmmmmmm,"ax",@progbits
	.align	128
        .global         _ZN20async_copy_benchmark18asyncCopyBenchmarkI6float4EEvPT_mmmmmmmm
        .type           _ZN20async_copy_benchmark18asyncCopyBenchmarkI6float4EEvPT_mmmmmmmm,@function
        .size           _ZN20async_copy_benchmark18asyncCopyBenchmarkI6float4EEvPT_mmmmmmmm,(.L_x_82 - _ZN20async_copy_benchmark18asyncCopyBenchmarkI6float4EEvPT_mmmmmmmm)
        .other          _ZN20async_copy_benchmark18asyncCopyBenchmarkI6float4EEvPT_mmmmmmmm,@"STO_CUDA_ENTRY STV_DEFAULT"
_ZN20async_copy_benchmark18asyncCopyBenchmarkI6float4EEvPT_mmmmmmmm:
.text._ZN20async_copy_benchmark18asyncCopyBenchmarkI6float4EEvPT_mmmmmmmm:
[----:B------:R-:W-:Y:S01]  /*0000*/  LDC R1, c[0x0][0x37c] ;  /* 0x0000df00ff017b82 */ /* 0x000fe20000000800 */
[----:B------:R-:W1:Y:S01]  /*0010*/  S2R R3, SR_CgaCtaId ;  /* 0x0000000000037919 */ /* 0x000e620000008800 */
[----:B------:R-:W2:Y:S01]  /*0020*/  LDCU UR4, c[0x0][0x3c4] ;  /* 0x00007880ff0477ac */ /* 0x000ea20008000800 */
[----:B------:R-:W-:Y:S01]  /*0030*/  MOV R10, 0x400 ;  /* 0x00000400000a7802 */ /* 0x000fe20000000f00 */
[----:B------:R-:W3:Y:S03]  /*0040*/  S2R R5, SR_SWINHI ;  /* 0x0000000000057919 */ /* 0x000ee60000002f00 */
[----:B-1----:R-:W-:-:S04]  /*0050*/  LEA R10, R3, R10, 0x18 ;  /* 0x0000000a030a7211 */ /* 0x002fc800078ec0ff */
[----:B------:R-:W-:Y:S02]  /*0060*/  MOV R2, R10 ;  /* 0x0000000a00027202 */ /* 0x000fe40000000f00 */
[----:B---3--:R-:W-:-:S04]  /*0070*/  MOV R3, R5 ;  /* 0x0000000500037202 */ /* 0x008fc80000000f00 */
[----:B--2---:R-:W-:-:S04]  /*0080*/  LOP3.LUT R0, R3, UR4, RZ, 0xfc, !PT ;  /* 0x0000000403007c12 */ /* 0x004fc8000f8efcff */
[----:B------:R-:W-:-:S13]  /*0090*/  ISETP.NE.U32.AND P0, PT, R0, RZ, PT ;  /* 0x000000ff0000720c */ /* 0x000fda0003f05070 */
[----:B------:R-:W-:Y:S05]  /*00a0*/  @P0 BRA `(.L_x_0) ;  /* 0x0000000000540947 */ /* 0x000fea0003800000 */
[----:B------:R-:W1:Y:S02]  /*00b0*/  LDC R3, c[0x0][0x3c0] ;  /* 0x0000f000ff037b82 */ /* 0x000e640000000800 */
[----:B-1----:R-:W1:Y:S01]  /*00c0*/  I2F.U32.RP R0, R3 ;  /* 0x0000000300007306 */ /* 0x002e620000209000 */
[----:B------:R-:W-:-:S07]  /*00d0*/  ISETP.NE.U32.AND P1, PT, R3, RZ, PT ;  /* 0x000000ff0300720c */ /* 0x000fce0003f25070 */
[----:B-1----:R-:W1:Y:S02]  /*00e0*/  MUFU.RCP R0, R0 ;  /* 0x0000000000007308 */ /* 0x002e640000001000 */
[----:B-1----:R-:W-:-:S06]  /*00f0*/  VIADD R4, R0, 0xffffffe ;  /* 0x0ffffffe00047836 */ /* 0x002fcc0000000000 */
[----:B------:R1:W2:Y:S02]  /*0100*/  F2I.FTZ.U32.TRUNC.NTZ R5, R4 ;  /* 0x0000000400057305 */ /* 0x0002a4000021f000 */
[----:B-1----:R-:W-:Y:S02]  /*0110*/  IMAD.MOV.U32 R4, RZ, RZ, RZ ;  /* 0x000000ffff047224 */ /* 0x002fe400078e00ff */
[----:B--2---:R-:W-:-:S04]  /*0120*/  IMAD.MOV R6, RZ, RZ, -R5 ;  /* 0x000000ffff067224 */ /* 0x004fc800078e0a05 */
[----:B------:R-:W-:-:S04]  /*0130*/  IMAD R7, R6, R3, RZ ;  /* 0x0000000306077224 */ /* 0x000fc800078e02ff */
[----:B------:R-:W-:-:S06]  /*0140*/  IMAD.HI.U32 R5, R5, R7, R4 ;  /* 0x0000000705057227 */ /* 0x000fcc00078e0004 */
[----:B------:R-:W-:-:S05]  /*0150*/  IMAD.HI.U32 R5, R5, R2, RZ ;  /* 0x0000000205057227 */ /* 0x000fca00078e00ff */
[----:B------:R-:W-:-:S05]  /*0160*/  IADD3 R5, PT, PT, -R5, RZ, RZ ;  /* 0x000000ff05057210 */ /* 0x000fca0007ffe1ff */
[----:B------:R-:W-:Y:S02]  /*0170*/  IMAD R2, R3, R5, R2 ;  /* 0x0000000503027224 */ /* 0x000fe400078e0202 */
[----:B------:R-:W-:-:S03]  /*0180*/  HFMA2 R5, -RZ, RZ, 0, 0 ;  /* 0x00000000ff057431 */ /* 0x000fc600000001ff */
[----:B------:R-:W-:-:S13]  /*0190*/  ISETP.GE.U32.AND P0, PT, R2, R3, PT ;  /* 0x000000030200720c */ /* 0x000fda0003f06070 */
[----:B------:R-:W-:-:S05]  /*01a0*/  @P0 IMAD.IADD R2, R2, 0x1, -R3 ;  /* 0x0000000102020824 */ /* 0x000fca00078e0a03 */
[----:B------:R-:W-:-:S13]  /*01b0*/  ISETP.GE.U32.AND P0, PT, R2, R3, PT ;  /* 0x000000030200720c */ /* 0x000fda0003f06070 */
[----:B------:R-:W-:Y:S01]  /*01c0*/  @P0 IMAD.IADD R2, R2, 0x1, -R3 ;  /* 0x0000000102020824 */ /* 0x000fe200078e0a03 */
[----:B------:R-:W-:-:S05]  /*01d0*/  @!P1 LOP3.LUT R2, RZ, R3, RZ, 0x33, !PT ;  /* 0x00000003ff029212 */ /* 0x000fca00078e33ff */
[----:B------:R-:W-:Y:S01]  /*01e0*/  IMAD.MOV.U32 R4, RZ, RZ, R2 ;  /* 0x000000ffff047224 */ /* 0x000fe200078e0002 */
[----:B------:R-:W-:Y:S06]  /*01f0*/  BRA `(.L_x_1) ;  /* 0x00000000001c7947 */ /* 0x000fec0003800000 */
.L_x_0:
[----:B------:R-:W1:Y:S01]  /*0200*/  LDC R6, c[0x0][0x3c0] ;  /* 0x0000f000ff067b82 */ /* 0x000e620000000800 */
[----:B------:R-:W-:Y:S01]  /*0210*/  IMAD.MOV.U32 R0, RZ, RZ, R2 ;  /* 0x000000ffff007224 */ /* 0x000fe200078e0002 */
[----:B------:R-:W-:Y:S01]  /*0220*/  MOV R2, 0x260 ;  /* 0x0000026000027802 */ /* 0x000fe20000000f00 */
[----:B------:R-:W-:-:S05]  /*0230*/  IMAD.MOV.U32 R7, RZ, RZ, R3 ;  /* 0x000000ffff077224 */ /* 0x000fca00078e0003 */
[----:B------:R-:W2:Y:S02]  /*0240*/  LDC R5, c[0x0][0x3c4] ;  /* 0x0000f100ff057b82 */ /* 0x000ea40000000800 */
[----:B-12---:R-:W-:Y:S05]  /*0250*/  CALL.REL.NOINC `($__internal_1_$__cuda_sm20_rem_u64) ;  /* 0x00000020002c7944 */ /* 0x006fea0003c00000 */
[----:B------:R-:W-:-:S07]  /*0260*/  IMAD.MOV.U32 R4, RZ, RZ, R6 ;  /* 0x000000ffff047224 */ /* 0x000fce00078e0006 */
.L_x_1:
[----:B------:R-:W1:Y:S02]  /*0270*/  LDC.64 R2, c[0x0][0x3c0] ;  /* 0x0000f000ff027b82 */ /* 0x000e640000000a00 */
[----:B-1----:R-:W-:Y:S01]  /*0280*/  IADD3 R8, P0, PT, -R4, R2, RZ ;  /* 0x0000000204087210 */ /* 0x002fe20007f1e1ff */
[C---:B------:R-:W-:Y:S01]  /*0290*/  IMAD.SHL.U32 R12, R2.reuse, 0x2, RZ ;  /* 0x00000002020c7824 */ /* 0x040fe200078e00ff */
[----:B------:R-:W-:Y:S02]  /*02a0*/  SHF.L.U64.HI R11, R2, 0x1, R3 ;  /* 0x00000001020b7819 */ /* 0x000fe40000010203 */
[----:B------:R-:W-:-:S04]  /*02b0*/  IADD3.X R7, PT, PT, ~R5, R3, RZ, P0, !PT ;  /* 0x0000000305077210 */ /* 0x000fc800007fe5ff */
[----:B------:R-:W-:-:S04]  /*02c0*/  LOP3.LUT R0, R7, R3, RZ, 0xfc, !PT ;  /* 0x0000000307007212 */ /* 0x000fc800078efcff */
[----:B------:R-:W-:-:S13]  /*02d0*/  ISETP.NE.U32.AND P0, PT, R0, RZ, PT ;  /* 0x000000ff0000720c */ /* 0x000fda0003f05070 */
[----:B------:R-:W-:Y:S05]  /*02e0*/  @P0 BRA `(.L_x_2) ;  /* 0x00000000004c0947 */ /* 0x000fea0003800000 */
[----:B------:R-:W1:Y:S01]  /*02f0*/  I2F.U32.RP R6, R2 ;  /* 0x0000000200067306 */ /* 0x000e620000209000 */
[----:B------:R-:W-:Y:S02]  /*0300*/  ISETP.NE.U32.AND P1, PT, R2, RZ, PT ;  /* 0x000000ff0200720c */ /* 0x000fe40003f25070 */
[----:B------:R-:W-:-:S05]  /*0310*/  MOV R9, RZ ;  /* 0x000000ff00097202 */ /* 0x000fca0000000f00 */
[----:B-1----:R-:W1:Y:S02]  /*0320*/  MUFU.RCP R6, R6 ;  /* 0x0000000600067308 */ /* 0x002e640000001000 */
[----:B-1----:R-:W-:-:S06]  /*0330*/  VIADD R4, R6, 0xffffffe ;  /* 0x0ffffffe06047836 */ /* 0x002fcc0000000000 */
[----:B------:R1:W2:Y:S02]  /*0340*/  F2I.FTZ.U32.TRUNC.NTZ R5, R4 ;  /* 0x0000000400057305 */ /* 0x0002a4000021f000 */
[----:B-1----:R-:W-:Y:S02]  /*0350*/  HFMA2 R4, -RZ, RZ, 0, 0 ;  /* 0x00000000ff047431 */ /* 0x002fe400000001ff */
[----:B--2---:R-:W-:-:S04]  /*0360*/  IMAD.MOV R3, RZ, RZ, -R5 ;  /* 0x000000ffff037224 */ /* 0x004fc800078e0a05 */
[----:B------:R-:W-:-:S04]  /*0370*/  IMAD R3, R3, R2, RZ ;  /* 0x0000000203037224 */ /* 0x000fc800078e02ff */
[----:B------:R-:W-:-:S06]  /*0380*/  IMAD.HI.U32 R3, R5, R3, R4 ;  /* 0x0000000305037227 */ /* 0x000fcc00078e0004 */
[----:B------:R-:W-:-:S04]  /*0390*/  IMAD.HI.U32 R0, R3, R8, RZ ;  /* 0x0000000803007227 */ /* 0x000fc800078e00ff */
[----:B------:R-:W-:-:S04]  /*03a0*/  IMAD.MOV R3, RZ, RZ, -R0 ;  /* 0x000000ffff037224 */ /* 0x000fc800078e0a00 */
[----:B------:R-:W-:-:S05]  /*03b0*/  IMAD R8, R2, R3, R8 ;  /* 0x0000000302087224 */ /* 0x000fca00078e0208 */
[----:B------:R-:W-:-:S13]  /*03c0*/  ISETP.GE.U32.AND P0, PT, R8, R2, PT ;  /* 0x000000020800720c */ /* 0x000fda0003f06070 */
[----:B------:R-:W-:-:S05]  /*03d0*/  @P0 IMAD.IADD R8, R8, 0x1, -R2 ;  /* 0x0000000108080824 */ /* 0x000fca00078e0a02 */
[----:B------:R-:W-:-:S13]  /*03e0*/  ISETP.GE.U32.AND P0, PT, R8, R2, PT ;  /* 0x000000020800720c */ /* 0x000fda0003f06070 */
[----:B------:R-:W-:Y:S01]  /*03f0*/  @P0 IMAD.IADD R8, R8, 0x1, -R2 ;  /* 0x0000000108080824 */ /* 0x000fe200078e0a02 */
[----:B------:R-:W-:Y:S01]  /*0400*/  @!P1 LOP3.LUT R8, RZ, R2, RZ, 0x33, !PT ;  /* 0x00000002ff089212 */ /* 0x000fe200078e33ff */
[----:B------:R-:W-:Y:S06]  /*0410*/  BRA `(.L_x_3) ;  /* 0x00000000001c7947 */ /* 0x000fec0003800000 */
.L_x_2:
[----:B------:R-:W1:Y:S01]  /*0420*/  LDC R6, c[0x0][0x3c0] ;  /* 0x0000f000ff067b82 */ /* 0x000e620000000800 */
[----:B------:R-:W-:Y:S01]  /*0430*/  IMAD.MOV.U32 R0, RZ, RZ, R8 ;  /* 0x000000ffff007224 */ /* 0x000fe200078e0008 */
[----:B------:R-:W-:-:S06]  /*0440*/  MOV R2, 0x470 ;  /* 0x0000047000027802 */ /* 0x000fcc0000000f00 */
[----:B------:R-:W2:Y:S02]  /*0450*/  LDC R5, c[0x0][0x3c4] ;  /* 0x0000f100ff057b82 */ /* 0x000ea40000000800 */
[----:B-12---:R-:W-:Y:S05]  /*0460*/  CALL.REL.NOINC `($__internal_1_$__cuda_sm20_rem_u64) ;  /* 0x0000001c00a87944 */ /* 0x006fea0003c00000 */
[----:B------:R-:W-:Y:S02]  /*0470*/  IMAD.MOV.U32 R8, RZ, RZ, R6 ;  /* 0x000000ffff087224 */ /* 0x000fe400078e0006 */
[----:B------:R-:W-:-:S07]  /*0480*/  IMAD.MOV.U32 R9, RZ, RZ, R5 ;  /* 0x000000ffff097224 */ /* 0x000fce00078e0005 */
.L_x_3:
[----:B------:R-:W1:Y:S01]  /*0490*/  S2R R3, SR_SWINHI ;  /* 0x0000000000037919 */ /* 0x000e620000002f00 */
[----:B------:R-:W-:Y:S02]  /*04a0*/  MOV R4, R10 ;  /* 0x0000000a00047202 */ /* 0x000fe40000000f00 */
[----:B-1----:R-:W-:Y:S02]  /*04b0*/  MOV R5, R3 ;  /* 0x0000000300057202 */ /* 0x002fe40000000f00 */
[----:B------:R-:W-:-:S04]  /*04c0*/  IADD3 R3, P0, PT, R4, R8, RZ ;  /* 0x0000000804037210 */ /* 0x000fc80007f1e0ff */
[----:B------:R-:W-:-:S04]  /*04d0*/  IADD3.X R4, PT, PT, R5, R9, RZ, P0, !PT ;  /* 0x0000000905047210 */ /* 0x000fc800007fe4ff */
[----:B------:R-:W-:-:S04]  /*04e0*/  LOP3.LUT R0, R4, R11, RZ, 0xfc, !PT ;  /* 0x0000000b04007212 */ /* 0x000fc800078efcff */
[----:B------:R-:W-:-:S13]  /*04f0*/  ISETP.NE.U32.AND P0, PT, R0, RZ, PT ;  /* 0x000000ff0000720c */ /* 0x000fda0003f05070 */
[----:B------:R-:W-:Y:S05]  /*0500*/  @P0 BRA `(.L_x_4) ;  /* 0x0000000000500947 */ /* 0x000fea0003800000 */
[----:B------:R-:W1:Y:S01]  /*0510*/  I2F.U32.RP R0, R12 ;  /* 0x0000000c00007306 */ /* 0x000e620000209000 */
        /* <DEDUP_REMOVED lines=10> */
[----:B------:R-:W-:-:S05]  /*05c0*/  IMAD R5, R12, R2, R3 ;  /* 0x000000020c057224 */ /* 0x000fca00078e0203 */
[----:B------:R-:W-:-:S13]  /*05d0*/  ISETP.GE.U32.AND P0, PT, R5, R12, PT ;  /* 0x0000000c0500720c */ /* 0x000fda0003f06070 */
[----:B------:R-:W-:-:S05]  /*05e0*/  @P0 IMAD.IADD R5, R5, 0x1, -R12 ;  /* 0x0000000105050824 */ /* 0x000fca00078e0a0c */
[----:B------:R-:W-:-:S13]  /*05f0*/  ISETP.GE.U32.AND P0, PT, R5, R12, PT ;  /* 0x0000000c0500720c */ /* 0x000fda0003f06070 */
[----:B------:R-:W-:Y:S01]  /*0600*/  @P0 IMAD.IADD R5, R5, 0x1, -R12 ;  /* 0x0000000105050824 */ /* 0x000fe200078e0a0c */
[----:B------:R-:W-:-:S04]  /*0610*/  @!P1 LOP3.LUT R5, RZ, R12, RZ, 0x33, !PT ;  /* 0x0000000cff059212 */ /* 0x000fc800078e33ff */
[----:B------:R-:W-:-:S04]  /*0620*/  ISETP.NE.U32.AND P0, PT, R5, RZ, PT ;  /* 0x000000ff0500720c */ /* 0x000fc80003f05070 */
[----:B------:R-:W-:Y:S01]  /*0630*/  ISETP.NE.AND.EX P0, PT, RZ, RZ, PT, P0 ;  /* 0x000000ffff00720c */ /* 0x000fe20003f05300 */
[----:B------:R-:W-:-:S12]  /*0640*/  BRA `(.L_x_5) ;  /* 0x0000000000207947 */ /* 0x000fd80003800000 */
.L_x_4:
[----:B------:R-:W-:Y:S01]  /*0650*/  IMAD.MOV.U32 R0, RZ, RZ, R3 ;  /* 0x000000ffff007224 */ /* 0x000fe200078e0003 */
[----:B------:R-:W-:Y:S01]  /*0660*/  MOV R7, R4 ;  /* 0x0000000400077202 */ /* 0x000fe20000000f00 */
[----:B------:R-:W-:Y:S01]  /*0670*/  IMAD.MOV.U32 R6, RZ, RZ, R12 ;  /* 0x000000ffff067224 */ /* 0x000fe200078e000c */
[----:B------:R-:W-:Y:S01]  /*0680*/  MOV R2, 0x6b0 ;  /* 0x000006b000027802 */ /* 0x000fe20000000f00 */
[----:B------:R-:W-:-:S07]  /*0690*/  IMAD.MOV.U32 R5, RZ, RZ, R11 ;  /* 0x000000ffff057224 */ /* 0x000fce00078e000b */
[----:B------:R-:W-:Y:S05]  /*06a0*/  CALL.REL.NOINC `($__internal_1_$__cuda_sm20_rem_u64) ;  /* 0x0000001c00187944 */ /* 0x000fea0003c00000 */
[----:B------:R-:W-:-:S04]  /*06b0*/  ISETP.NE.U32.AND P0, PT, R6, RZ, PT ;  /* 0x000000ff0600720c */ /* 0x000fc80003f05070 */
[----:B------:R-:W-:-:S13]  /*06c0*/  ISETP.NE.AND.EX P0, PT, R5, RZ, PT, P0 ;  /* 0x000000ff0500720c */ /* 0x000fda0003f05300 */
.L_x_5:
[----:B------:R-:W-:Y:S05]  /*06d0*/  @P0 BRA `(.L_x_6) ;  /* 0x0000000400200947 */ /* 0x000fea0003800000 */
[----:B------:R-:W1:Y:S01]  /*06e0*/  S2R R3, SR_SWINHI ;  /* 0x0000000000037919 */ /* 0x000e620000002f00 */
[----:B------:R-:W2:Y:S01]  /*06f0*/  LDCU UR4, c[0x0][0x3c4] ;  /* 0x00007880ff0477ac */ /* 0x000ea20008000800 */
[----:B------:R-:W-:Y:S02]  /*0700*/  MOV R4, R10 ;  /* 0x0000000a00047202 */ /* 0x000fe40000000f00 */
[----:B-1----:R-:W-:Y:S02]  /*0710*/  MOV R5, R3 ;  /* 0x0000000300057202 */ /* 0x002fe40000000f00 */
[----:B------:R-:W-:-:S04]  /*0720*/  IADD3 R3, P0, P1, R4, 0x1, R8 ;  /* 0x0000000104037810 */ /* 0x000fc8000791e008 */
[----:B------:R-:W-:-:S04]  /*0730*/  IADD3.X R4, PT, PT, R5, RZ, R9, P0, P1 ;  /* 0x000000ff05047210 */ /* 0x000fc800007e2409 */
        /* <DEDUP_REMOVED lines=9> */
[----:B-1----:R-:W-:Y:S01]  /*07d0*/  IMAD.MOV.U32 R6, RZ, RZ, RZ ;  /* 0x000000ffff067224 */ /* 0x002fe200078e00ff */
[----:B--2---:R-:W-:-:S05]  /*07e0*/  IADD3 R0, PT, PT, RZ, -R7, RZ ;  /* 0x80000007ff007210 */ /* 0x004fca0007ffe0ff */
[----:B------:R-:W-:-:S04]  /*07f0*/  IMAD R9, R0, R5, RZ ;  /* 0x0000000500097224 */ /* 0x000fc800078e02ff */
[----:B------:R-:W-:-:S04]  /*0800*/  IMAD.HI.U32 R0, R7, R9, R6 ;  /* 0x0000000907007227 */ /* 0x000fc800078e0006 */
[----:B------:R-:W-:Y:S02]  /*0810*/  IMAD.MOV.U32 R9, RZ, RZ, RZ ;  /* 0x000000ffff097224 */ /* 0x000fe400078e00ff */
[----:B------:R-:W-:-:S04]  /*0820*/  IMAD.HI.U32 R0, R0, R3, RZ ;  /* 0x0000000300007227 */ /* 0x000fc800078e00ff */
[----:B------:R-:W-:-:S04]  /*0830*/  IMAD.MOV R0, RZ, RZ, -R0 ;  /* 0x000000ffff007224 */ /* 0x000fc800078e0a00 */
[----:B------:R-:W-:-:S05]  /*0840*/  IMAD R8, R5, R0, R3 ;  /* 0x0000000005087224 */ /* 0x000fca00078e0203 */
[----:B------:R-:W-:-:S13]  /*0850*/  ISETP.GE.U32.AND P0, PT, R8, R5, PT ;  /* 0x000000050800720c */ /* 0x000fda0003f06070 */
[----:B------:R-:W-:-:S05]  /*0860*/  @P0 IMAD.IADD R8, R8, 0x1, -R5 ;  /* 0x0000000108080824 */ /* 0x000fca00078e0a05 */
[----:B------:R-:W-:-:S13]  /*0870*/  ISETP.GE.U32.AND P0, PT, R8, R5, PT ;  /* 0x000000050800720c */ /* 0x000fda0003f06070 */
[-C--:B------:R-:W-:Y:S02]  /*0880*/  @P0 IADD3 R8, PT, PT, R8, -R5.reuse, RZ ;  /* 0x8000000508080210 */ /* 0x080fe40007ffe0ff */
[----:B------:R-:W-:Y:S01]  /*0890*/  @!P1 LOP3.LUT R8, RZ, R5, RZ, 0x33, !PT ;  /* 0x00000005ff089212 */ /* 0x000fe200078e33ff */
[----:B------:R-:W-:Y:S06]  /*08a0*/  BRA `(.L_x_8) ;  /* 0x0000000000207947 */ /* 0x000fec0003800000 */
.L_x_7:
[----:B------:R-:W1:Y:S01]  /*08b0*/  LDC R6, c[0x0][0x3c0] ;  /* 0x0000f000ff067b82 */ /* 0x000e620000000800 */
[----:B------:R-:W-:Y:S01]  /*08c0*/  IMAD.MOV.U32 R0, RZ, RZ, R3 ;  /* 0x000000ffff007224 */ /* 0x000fe200078e0003 */
[----:B------:R-:W-:Y:S01]  /*08d0*/  MOV R2, 0x910 ;  /* 0x0000091000027802 */ /* 0x000fe20000000f00 */
[----:B------:R-:W-:-:S05]  /*08e0*/  IMAD.MOV.U32 R7, RZ, RZ, R4 ;  /* 0x000000ffff077224 */ /* 0x000fca00078e0004 */
[----:B------:R-:W2:Y:S02]  /*08f0*/  LDC R5, c[0x0][0x3c4] ;  /* 0x0000f100ff057b82 */ /* 0x000ea40000000800 */
[----:B-12---:R-:W-:Y:S05]  /*0900*/  CALL.REL.NOINC `($__internal_1_$__cuda_sm20_rem_u64) ;  /* 0x0000001800807944 */ /* 0x006fea0003c00000 */
[----:B------:R-:W-:Y:S01]  /*0910*/  MOV R8, R6 ;  /* 0x0000000600087202 */ /* 0x000fe20000000f00 */
[----:B------:R-:W-:-:S07]  /*0920*/  IMAD.MOV.U32 R9, RZ, RZ, R5 ;  /* 0x000000ffff097224 */ /* 0x000fce00078e0005 */
.L_x_8:
[----:B------:R-:W1:Y:S02]  /*0930*/  LDC.64 R6, c[0x0][0x3c0] ;  /* 0x0000f000ff067b82 */ /* 0x000e640000000a00 */
[----:B-1----:R-:W-:-:S05]  /*0940*/  IADD3 R2, P0, PT, -R8, R6, RZ ;  /* 0x0000000608027210 */ /* 0x002fca0007f1e1ff */
[----:B------:R-:W-:-:S05]  /*0950*/  IMAD.X R8, R7, 0x1, ~R9, P0 ;  /* 0x0000000107087824 */ /* 0x000fca00000e0e09 */
[----:B------:R-:W-:-:S04]  /*0960*/  LOP3.LUT R7, R8, R7, RZ, 0xfc, !PT ;  /* 0x0000000708077212 */ /* 0x000fc800078efcff */
[----:B------:R-:W-:-:S13]  /*0970*/  ISETP.NE.U32.AND P0, PT, R7, RZ, PT ;  /* 0x000000ff0700720c */ /* 0x000fda0003f05070 */
[----:B------:R-:W-:Y:S05]  /*0980*/  @P0 BRA `(.L_x_9) ;  /* 0x0000000000500947 */ /* 0x000fea0003800000 */
[----:B------:R-:W1:Y:S01]  /*0990*/  I2F.U32.RP R7, R6 ;  /* 0x0000000600077306 */ /* 0x000e620000209000 */
[----:B------:R-:W-:-:S07]  /*09a0*/  ISETP.NE.U32.AND P1, PT, R6, RZ, PT ;  /* 0x000000ff0600720c */ /* 0x000fce0003f25070 */
[----:B-1----:R-:W1:Y:S02]  /*09b0*/  MUFU.RCP R7, R7 ;  /* 0x0000000700077308 */ /* 0x002e640000001000 */
[----:B-1----:R-:W-:Y:S02]  /*09c0*/  VIADD R8, R7, 0xffffffe ;  /* 0x0ffffffe07087836 */ /* 0x002fe40000000000 */
[----:B------:R-:W-:-:S04]  /*09d0*/  IMAD.MOV.U32 R7, RZ, RZ, RZ ;  /* 0x000000ffff077224 */ /* 0x000fc800078e00ff */
[----:B------:R1:W2:Y:S02]  /*09e0*/  F2I.FTZ.U32.TRUNC.NTZ R9, R8 ;  /* 0x0000000800097305 */ /* 0x0002a4000021f000 */
[----:B-1----:R-:W-:Y:S01]  /*09f0*/  IMAD.MOV.U32 R8, RZ, RZ, RZ ;  /* 0x000000ffff087224 */ /* 0x002fe200078e00ff */
[----:B--2---:R-:W-:-:S05]  /*0a00*/  IADD3 R5, PT, PT, RZ, -R9, RZ ;  /* 0x80000009ff057210 */ /* 0x004fca0007ffe0ff */
        /* <DEDUP_REMOVED lines=8> */
[-C--:B------:R-:W-:Y:S02]  /*0a90*/  @P0 IADD3 R5, PT, PT, R5, -R6.reuse, RZ ;  /* 0x8000000605050210 */ /* 0x080fe40007ffe0ff */
[----:B------:R-:W-:-:S05]  /*0aa0*/  @!P1 LOP3.LUT R5, RZ, R6, RZ, 0x33, !PT ;  /* 0x00000006ff059212 */ /* 0x000fca00078e33ff */
[----:B------:R-:W-:Y:S01]  /*0ab0*/  IMAD.MOV.U32 R6, RZ, RZ, R5 ;  /* 0x000000ffff067224 */ /* 0x000fe200078e0005 */
[----:B------:R-:W-:Y:S06]  /*0ac0*/  BRA `(.L_x_10) ;  /* 0x00000000001c7947 */ /* 0x000fec0003800000 */
.L_x_9:
[----:B------:R-:W1:Y:S01]  /*0ad0*/  LDC R6, c[0x0][0x3c0] ;  /* 0x0000f000ff067b82 */ /* 0x000e620000000800 */
[----:B------:R-:W-:Y:S01]  /*0ae0*/  IMAD.MOV.U32 R0, RZ, RZ, R2 ;  /* 0x000000ffff007224 */ /* 0x000fe200078e0002 */
[----:B------:R-:W-:Y:S02]  /*0af0*/  MOV R7, R8 ;  /* 0x0000000800077202 */ /* 0x000fe40000000f00 */
[----:B------:R-:W-:-:S04]  /*0b00*/  MOV R2, 0xb30 ;  /* 0x00000b3000027802 */ /* 0x000fc80000000f00 */
[----:B------:R-:W2:Y:S03]  /*0b10*/  LDC R5, c[0x0][0x3c4] ;  /* 0x0000f100ff057b82 */ /* 0x000ea60000000800 */
[----:B-12---:R-:W-:Y:S05]  /*0b20*/  CALL.REL.NOINC `($__internal_1_$__cuda_sm20_rem_u64) ;  /* 0x0000001400f87944 */ /* 0x006fea0003c00000 */
[----:B------:R-:W-:-:S07]  /*0b30*/  IMAD.MOV.U32 R7, RZ, RZ, R5 ;  /* 0x000000ffff077224 */ /* 0x000fce00078e0005 */
.L_x_10:
[----:B------:R-:W-:-:S05]  /*0b40*/  IADD3 R3, P0, PT, R6, R3, RZ ;  /* 0x0000000306037210 */ /* 0x000fca0007f1e0ff */
[----:B------:R-:W-:-:S08]  /*0b50*/  IMAD.X R4, R7, 0x1, R4, P0 ;  /* 0x0000000107047824 */ /* 0x000fd000000e0604 */
.L_x_6:
[----:B------:R-:W1:Y:S01]  /*0b60*/  S2R R5, SR_SWINHI ;  /* 0x0000000000057919 */ /* 0x000e620000002f00 */
[----:B------:R-:W2:Y:S01]  /*0b70*/  LDCU UR4, c[0x0][0x384] ;  /* 0x00007080ff0477ac */ /* 0x000ea20008000800 */
[----:B------:R-:W2:Y:S02]  /*0b80*/  LDCU UR5, c[0x0][0x3a4] ;  /* 0x00007480ff0577ac */ /* 0x000ea40008000800 */
[----:B--2---:R-:W-:-:S04]  /*0b90*/  ULOP3.LUT UR4, UR4, UR5, URZ, 0xfc, !UPT ;  /* 0x0000000504047292 */ /* 0x004fc8000f8efcff */
[----:B------:R-:W-:Y:S01]  /*0ba0*/  UISETP.NE.U32.AND UP0, UPT, UR4, URZ, UPT ;  /* 0x000000ff0400728c */ /* 0x000fe2000bf05070 */
[----:B------:R-:W-:Y:S02]  /*0bb0*/  MOV R6, R10 ;  /* 0x0000000a00067202 */ /* 0x000fe40000000f00 */
[----:B-1----:R-:W-:Y:S02]  /*0bc0*/  MOV R7, R5 ;  /* 0x0000000500077202 */ /* 0x002fe40000000f00 */
[----:B------:R-:W-:-:S04]  /*0bd0*/  IADD3 R5, P1, PT, -R6, R3, RZ ;  /* 0x0000000306057210 */ /* 0x000fc80007f3e1ff */
[----:B------:R-:W-:Y:S01]  /*0be0*/  ISETP.GT.U32.AND P0, PT, R5, R12, PT ;  /* 0x0000000c0500720c */ /* 0x000fe20003f04070 */
[----:B------:R-:W-:-:S05]  /*0bf0*/  IMAD.X R6, R4, 0x1, ~R7, P1 ;  /* 0x0000000104067824 */ /* 0x000fca00008e0e07 */
[----:B------:R-:W-:-:S04]  /*0c00*/  ISETP.GT.U32.AND.EX P0, PT, R6, R11, PT, P0 ;  /* 0x0000000b0600720c */ /* 0x000fc80003f04100 */
[----:B------:R-:W-:Y:S02]  /*0c10*/  SEL R12, R3, RZ, !P0 ;  /* 0x000000ff030c7207 */ /* 0x000fe40004000000 */
[----:B------:R-:W-:Y:S01]  /*0c20*/  SEL R13, R4, RZ, !P0 ;  /* 0x000000ff040d7207 */ /* 0x000fe20004000000 */
[----:B------:R-:W-:Y:S06]  /*0c30*/  BRA.U UP0, `(.L_x_11) ;  /* 0x0000000100547547 */ /* 0x000fec000b800000 */
[----:B------:R-:W1:Y:S08]  /*0c40*/  LDC R5, c[0x0][0x3a0] ;  /* 0x0000e800ff057b82 */ /* 0x000e700000000800 */
[----:B------:R-:W2:Y:S01]  /*0c50*/  LDC R8, c[0x0][0x380] ;  /* 0x0000e000ff087b82 */ /* 0x000ea20000000800 */
[----:B-1----:R-:W1:Y:S01]  /*0c60*/  I2F.U32.RP R0, R5 ;  /* 0x0000000500007306 */ /* 0x002e620000209000 */
[----:B------:R-:W-:-:S07]  /*0c70*/  ISETP.NE.U32.AND P1, PT, R5, RZ, PT ;  /* 0x000000ff0500720c */ /* 0x000fce0003f25070 */
[----:B-1----:R-:W1:Y:S02]  /*0c80*/  MUFU.RCP R0, R0 ;  /* 0x0000000000007308 */ /* 0x002e640000001000 */
[----:B-1----:R-:W-:-:S06]  /*0c90*/  IADD3 R6, PT, PT, R0, 0xffffffe, RZ ;  /* 0x0ffffffe00067810 */ /* 0x002fcc0007ffe0ff */
[----:B------:R1:W3:Y:S02]  /*0ca0*/  F2I.FTZ.U32.TRUNC.NTZ R7, R6 ;  /* 0x0000000600077305 */ /* 0x0002e4000021f000 */
[----:B-1----:R-:W-:Y:S02]  /*0cb0*/  IMAD.MOV.U32 R6, RZ, RZ, RZ ;  /* 0x000000ffff067224 */ /* 0x002fe400078e00ff */
[----:B---3--:R-:W-:-:S04]  /*0cc0*/  IMAD.MOV R2, RZ, RZ, -R7 ;  /* 0x000000ffff027224 */ /* 0x008fc800078e0a07 */
[----:B------:R-:W-:-:S04]  /*0cd0*/  IMAD R9, R2, R5, RZ ;  /* 0x0000000502097224 */ /* 0x000fc800078e02ff */
[----:B------:R-:W-:-:S04]  /*0ce0*/  IMAD.HI.U32 R7, R7, R9, R6 ;  /* 0x0000000907077227 */ /* 0x000fc800078e0006 */
[----:B------:R-:W-:Y:S02]  /*0cf0*/  IMAD.MOV.U32 R9, RZ, RZ, RZ ;  /* 0x000000ffff097224 */ /* 0x000fe400078e00ff */
[----:B--2---:R-:W-:-:S04]  /*0d00*/  IMAD.HI.U32 R7, R7, R8, RZ ;  /* 0x0000000807077227 */ /* 0x004fc800078e00ff */
[----:B------:R-:W-:-:S04]  /*0d10*/  IMAD.MOV R7, RZ, RZ, -R7 ;  /* 0x000000ffff077224 */ /* 0x000fc800078e0a07 */
[----:B------:R-:W-:-:S05]  /*0d20*/  IMAD R8, R5, R7, R8 ;  /* 0x0000000705087224 */ /* 0x000fca00078e0208 */
[----:B------:R-:W-:-:S13]  /*0d30*/  ISETP.GE.U32.AND P0, PT, R8, R5, PT ;  /* 0x000000050800720c */ /* 0x000fda0003f06070 */
[----:B------:R-:W-:-:S04]  /*0d40*/  @P0 IADD3 R8, PT, PT, R8, -R5, RZ ;  /* 0x8000000508080210 */ /* 0x000fc80007ffe0ff */
[----:B------:R-:W-:-:S13]  /*0d50*/  ISETP.GE.U32.AND P0, PT, R8, R5, PT ;  /* 0x000000050800720c */ /* 0x000fda0003f06070 */
[----:B------:R-:W-:Y:S01]  /*0d60*/  @P0 IMAD.IADD R8, R8, 0x1, -R5 ;  /* 0x0000000108080824 */ /* 0x000fe200078e0a05 */
[----:B------:R-:W-:Y:S01]  /*0d70*/  @!P1 LOP3.LUT R8, RZ, R5, RZ, 0x33, !PT ;  /* 0x00000005ff089212 */ /* 0x000fe200078e33ff */
[----:B------:R-:W-:Y:S06]  /*0d80*/  BRA `(.L_x_12) ;  /* 0x0000000000207947 */ /* 0x000fec0003800000 */
.L_x_11:
[----:B------:R-:W1:Y:S01]  /*0d90*/  LDC R0, c[0x0][0x380] ;  /* 0x0000e000ff007b82 */ /* 0x000e620000000800 */
[----:B------:R-:W-:-:S07]  /*0da0*/  MOV R2, 0xdf0 ;  /* 0x00000df000027802 */ /* 0x000fce0000000f00 */
[----:B------:R-:W2:Y:S08]  /*0db0*/  LDC R7, c[0x0][0x384] ;  /* 0x0000e100ff077b82 */ /* 0x000eb00000000800 */
[----:B------:R-:W3:Y:S08]  /*0dc0*/  LDC R6, c[0x0][0x3a0] ;  /* 0x0000e800ff067b82 */ /* 0x000ef00000000800 */
[----:B------:R-:W4:Y:S02]  /*0dd0*/  LDC R5, c[0x0][0x3a4] ;  /* 0x0000e900ff057b82 */ /* 0x000f240000000800 */
[----:B-1234-:R-:W-:Y:S05]  /*0de0*/  CALL.REL.NOINC `($__internal_1_$__cuda_sm20_rem_u64) ;  /* 0x0000001400487944 */ /* 0x01efea0003c00000 */
[----:B------:R-:W-:Y:S01]  /*0df0*/  MOV R8, R6 ;  /* 0x0000000600087202 */ /* 0x000fe20000000f00 */
[----:B------:R-:W-:-:S07]  /*0e00*/  IMAD.MOV.U32 R9, RZ, RZ, R5 ;  /* 0x000000ffff097224 */ /* 0x000fce00078e0005 */
.L_x_12:
[----:B------:R-:W1:Y:S02]  /*0e10*/  LDC.64 R6, c[0x0][0x3a0] ;  /* 0x0000e800ff067b82 */ /* 0x000e640000000a00 */
[----:B-1----:R-:W-:Y:S02]  /*0e20*/  IADD3 R2, P0, PT, -R8, R6, RZ ;  /* 0x0000000608027210 */ /* 0x002fe40007f1e1ff */
[----:B------:R-:W-:-:S03]  /*0e30*/  SHF.L.U32 R8, R6, 0x1, RZ ;  /* 0x0000000106087819 */ /* 0x000fc600000006ff */
[----:B------:R-:W-:Y:S01]  /*0e40*/  IMAD.X R10, R7, 0x1, ~R9, P0 ;  /* 0x00000001070a7824 */ /* 0x000fe200000e0e09 */
[----:B------:R-:W-:-:S04]  /*0e50*/  SHF.L.U64.HI R9, R6, 0x1, R7 ;  /* 0x0000000106097819 */ /* 0x000fc80000010207 */
        /* <DEDUP_REMOVED lines=23> */
.L_x_13:
[----:B------:R-:W1:Y:S01]  /*0fd0*/  LDC R6, c[0x0][0x3a0] ;  /* 0x0000e800ff067b82 */ /* 0x000e620000000800 */
[----:B------:R-:W-:Y:S01]  /*0fe0*/  MOV R0, R2 ;  /* 0x0000000200007202 */ /* 0x000fe20000000f00 */
[----:B------:R-:W-:Y:S01]  /*0ff0*/  IMAD.MOV.U32 R7, RZ, RZ, R10 ;  /* 0x000000ffff077224 */ /* 0x000fe200078e000a */
[----:B------:R-:W-:-:S05]  /*1000*/  MOV R2, 0x1030 ;  /* 0x0000103000027802 */ /* 0x000fca0000000f00 */
[----:B------:R-:W2:Y:S02]  /*1010*/  LDC R5, c[0x0][0x3a4] ;  /* 0x0000e900ff057b82 */ /* 0x000ea40000000800 */
[----:B-12---:R-:W-:Y:S05]  /*1020*/  CALL.REL.NOINC `($__internal_1_$__cuda_sm20_rem_u64) ;  /* 0x0000001000b87944 */ /* 0x006fea0003c00000 */
[----:B------:R-:W-:-:S07]  /*1030*/  IMAD.MOV.U32 R7, RZ, RZ, R5 ;  /* 0x000000ffff077224 */ /* 0x000fce00078e0005 */
.L_x_14:
[----:B------:R-:W1:Y:S02]  /*1040*/  LDC.64 R10, c[0x0][0x380] ;  /* 0x0000e000ff0a7b82 */ /* 0x000e640000000a00 */
[----:B-1----:R-:W-:-:S04]  /*1050*/  IADD3 R0, P0, PT, R6, R10, RZ ;  /* 0x0000000a06007210 */ /* 0x002fc80007f1e0ff */
        /* <DEDUP_REMOVED lines=20> */
[----:B------:R-:W-:-:S04]  /*11a0*/  @!P1 LOP3.LUT R5, RZ, R8, RZ, 0x33, !PT ;  /* 0x00000008ff059212 */ /* 0x000fc800078e33ff */
[----:B------:R-:W-:-:S04]  /*11b0*/  ISETP.NE.U32.AND P0, PT, R5, RZ, PT ;  /* 0x000000ff0500720c */ /* 0x000fc80003f05070 */
[----:B------:R-:W-:Y:S01]  /*11c0*/  ISETP.NE.AND.EX P0, PT, RZ, RZ, PT, P0 ;  /* 0x000000ffff00720c */ /* 0x000fe20003f05300 */
[----:B------:R-:W-:-:S12]  /*11d0*/  BRA `(.L_x_16) ;  /* 0x0000000000187947 */ /* 0x000fd80003800000 */
.L_x_15:
[----:B------:R-:W-:Y:S01]  /*11e0*/  IMAD.MOV.U32 R6, RZ, RZ, R8 ;  /* 0x000000ffff067224 */ /* 0x000fe200078e0008 */
[----:B------:R-:W-:Y:S01]  /*11f0*/  MOV R2, 0x1220 ;  /* 0x0000122000027802 */ /* 0x000fe20000000f00 */
[----:B------:R-:W-:-:S07]  /*1200*/  IMAD.MOV.U32 R5, RZ, RZ, R9 ;  /* 0x000000ffff057224 */ /* 0x000fce00078e0009 */
[----:B------:R-:W-:Y:S05]  /*1210*/  CALL.REL.NOINC `($__internal_1_$__cuda_sm20_rem_u64) ;  /* 0x00000010003c7944 */ /* 0x000fea0003c00000 */
[----:B------:R-:W-:-:S04]  /*1220*/  ISETP.NE.U32.AND P0, PT, R6, RZ, PT ;  /* 0x000000ff0600720c */ /* 0x000fc80003f05070 */
[----:B------:R-:W-:-:S13]  /*1230*/  ISETP.NE.AND.EX P0, PT, R5, RZ, PT, P0 ;  /* 0x000000ff0500720c */ /* 0x000fda0003f05300 */
.L_x_16:
[----:B------:R-:W-:Y:S05]  /*1240*/  @P0 BRA `(.L_x_17) ;  /* 0x0000000400140947 */ /* 0x000fea0003800000 */
[----:B------:R-:W1:Y:S01]  /*1250*/  LDCU UR4, c[0x0][0x3a4] ;  /* 0x00007480ff0477ac */ /* 0x000e620008000800 */
[----:B------:R-:W-:-:S04]  /*1260*/  IADD3 R11, P0, PT, R0, 0x1, RZ ;  /* 0x00000001000b7810 */ /* 0x000fc80007f1e0ff */
[----:B------:R-:W-:-:S04]  /*1270*/  IADD3.X R10, PT, PT, RZ, R7, RZ, P0, !PT ;  /* 0x00000007ff0a7210 */ /* 0x000fc800007fe4ff */
[----:B-1----:R-:W-:-:S04]  /*1280*/  LOP3.LUT R0, R10, UR4, RZ, 0xfc, !PT ;  /* 0x000000040a007c12 */ /* 0x002fc8000f8efcff */
        /* <DEDUP_REMOVED lines=8> */
[----:B-1----:R-:W-:Y:S01]  /*1310*/  MOV R6, RZ ;  /* 0x000000ff00067202 */ /* 0x002fe20000000f00 */
[----:B--2---:R-:W-:-:S04]  /*1320*/  IMAD.MOV R0, RZ, RZ, -R7 ;  /* 0x000000ffff007224 */ /* 0x004fc800078e0a07 */
        /* <DEDUP_REMOVED lines=12> */
.L_x_18:
[----:B------:R-:W1:Y:S01]  /*13f0*/  LDC R6, c[0x0][0x3a0] ;  /* 0x0000e800ff067b82 */ /* 0x000e620000000800 */
[----:B------:R-:W-:Y:S01]  /*1400*/  IMAD.MOV.U32 R0, RZ, RZ, R11 ;  /* 0x000000ffff007224 */ /* 0x000fe200078e000b */
[----:B------:R-:W-:Y:S02]  /*1410*/  MOV R7, R10 ;  /* 0x0000000a00077202 */ /* 0x000fe40000000f00 */
[----:B------:R-:W-:-:S04]  /*1420*/  MOV R2, 0x1450 ;  /* 0x0000145000027802 */ /* 0x000fc80000000f00 */
[----:B------:R-:W2:Y:S03]  /*1430*/  LDC R5, c[0x0][0x3a4] ;  /* 0x0000e900ff057b82 */ /* 0x000ea60000000800 */
[----:B-12---:R-:W-:Y:S05]  /*1440*/  CALL.REL.NOINC `($__internal_1_$__cuda_sm20_rem_u64) ;  /* 0x0000000c00b07944 */ /* 0x006fea0003c00000 */
[----:B------:R-:W-:Y:S02]  /*1450*/  IMAD.MOV.U32 R14, RZ, RZ, R6 ;  /* 0x000000ffff0e7224 */ /* 0x000fe400078e0006 */
[----:B------:R-:W-:-:S07]  /*1460*/  IMAD.MOV.U32 R15, RZ, RZ, R5 ;  /* 0x000000ffff0f7224 */ /* 0x000fce00078e0005 */
.L_x_19:
[----:B------:R-:W1:Y:S02]  /*1470*/  LDC.64 R6, c[0x0][0x3a0] ;  /* 0x0000e800ff067b82 */ /* 0x000e640000000a00 */
[----:B-1----:R-:W-:-:S04]  /*1480*/  IADD3 R2, P0, PT, -R14, R6, RZ ;  /* 0x000000060e027210 */ /* 0x002fc80007f1e1ff */
[----:B------:R-:W-:-:S04]  /*1490*/  IADD3.X R14, PT, PT, ~R15, R7, RZ, P0, !PT ;  /* 0x000000070f0e7210 */ /* 0x000fc800007fe5ff */
        /* <DEDUP_REMOVED lines=23> */
.L_x_20:
[----:B------:R-:W1:Y:S01]  /*1610*/  LDC R6, c[0x0][0x3a0] ;  /* 0x0000e800ff067b82 */ /* 0x000e620000000800 */
[----:B------:R-:W-:Y:S01]  /*1620*/  MOV R0, R2 ;  /* 0x0000000200007202 */ /* 0x000fe20000000f00 */
[----:B------:R-:W-:Y:S01]  /*1630*/  IMAD.MOV.U32 R7, RZ, RZ, R14 ;  /* 0x000000ffff077224 */ /* 0x000fe200078e000e */
[----:B------:R-:W-:-:S05]  /*1640*/  MOV R2, 0x1670 ;  /* 0x0000167000027802 */ /* 0x000fca0000000f00 */
[----:B------:R-:W2:Y:S02]  /*1650*/  LDC R5, c[0x0][0x3a4] ;  /* 0x0000e900ff057b82 */ /* 0x000ea40000000800 */
[----:B-12---:R-:W-:Y:S05]  /*1660*/  CALL.REL.NOINC `($__internal_1_$__cuda_sm20_rem_u64) ;  /* 0x0000000c00287944 */ /* 0x006fea0003c00000 */
[----:B------:R-:W-:-:S07]  /*1670*/  IMAD.MOV.U32 R7, RZ, RZ, R5 ;  /* 0x000000ffff077224 */ /* 0x000fce00078e0005 */
.L_x_21:
[----:B------:R-:W-:-:S04]  /*1680*/  IADD3 R0, P0, PT, R6, R11, RZ ;  /* 0x0000000b06007210 */ /* 0x000fc80007f1e0ff */
[----:B------:R-:W-:-:S09]  /*1690*/  IADD3.X R7, PT, PT, R7, R10, RZ, P0, !PT ;  /* 0x0000000a07077210 */ /* 0x000fd200007fe4ff */
.L_x_17:
[----:B------:R-:W1:Y:S02]  /*16a0*/  LDC.64 R10, c[0x0][0x380] ;  /* 0x0000e000ff0a7b82 */ /* 0x000e640000000a00 */
[----:B-1----:R-:W-:-:S04]  /*16b0*/  IADD3 R5, P1, PT, R0, -R10, RZ ;  /* 0x8000000a00057210 */ /* 0x002fc80007f3e0ff */
[----:B------:R-:W-:Y:S01]  /*16c0*/  ISETP.GT.U32.AND P0, PT, R5, R8, PT ;  /* 0x000000080500720c */ /* 0x000fe20003f04070 */
[----:B------:R-:W-:Y:S01]  /*16d0*/  IMAD.X R2, R7, 0x1, ~R11, P1 ;  /* 0x0000000107027824 */ /* 0x000fe200008e0e0b */
[----:B------:R-:W-:-:S04]  /*16e0*/  ISETP.EQ.U32.AND P1, PT, R12, RZ, PT ;  /* 0x000000ff0c00720c */ /* 0x000fc80003f22070 */
[----:B------:R-:W-:-:S04]  /*16f0*/  ISETP.GT.U32.AND.EX P0, PT, R2, R9, PT, P0 ;  /* 0x000000090200720c */ /* 0x000fc80003f04100 */
[----:B------:R-:W-:Y:S02]  /*1700*/  SEL R8, R0, RZ, !P0 ;  /* 0x000000ff00087207 */ /* 0x000fe40004000000 */
[----:B------:R-:W-:Y:S02]  /*1710*/  SEL R9, R7, RZ, !P0 ;  /* 0x000000ff07097207 */ /* 0x000fe40004000000 */
[----:B------:R-:W-:-:S04]  /*1720*/  ISETP.NE.U32.AND P0, PT, R8, RZ, PT ;  /* 0x000000ff0800720c */ /* 0x000fc80003f05070 */
[----:B------:R-:W-:-:S04]  /*1730*/  ISETP.NE.AND.EX P0, PT, R9, RZ, PT, P0 ;  /* 0x000000ff0900720c */ /* 0x000fc80003f05300 */
[----:B------:R-:W-:-:S13]  /*1740*/  ISETP.EQ.OR.EX P0, PT, R13, RZ, !P0, P1 ;  /* 0x000000ff0d00720c */ /* 0x000fda0004702710 */
[----:B------:R-:W-:Y:S05]  /*1750*/  @P0 EXIT ;  /* 0x000000000000094d */ /* 0x000fea0003800000 */
[----:B------:R-:W1:Y:S01]  /*1760*/  LDCU UR4, c[0x0][0x394] ;  /* 0x00007280ff0477ac */ /* 0x000e620008000800 */
[----:B------:R-:W2:Y:S01]  /*1770*/  S2R R14, SR_TID.X ;  /* 0x00000000000e7919 */ /* 0x000ea20000002100 */
[----:B-1----:R-:W-:-:S03]  /*1780*/  UISETP.NE.U32.AND UP0, UPT, UR4, URZ, UPT ;  /* 0x000000ff0400728c */ /* 0x002fc6000bf05070 */
[----:B------:R-:W-:-:S06]  /*1790*/  UMOV UR4, URZ ;  /* 0x000000ff00047c82 */ /* 0x000fcc0008000000 */
[----:B------:R-:W-:Y:S05]  /*17a0*/  BRA.U UP0, `(.L_x_22) ;  /* 0x0000000100547547 */ /* 0x000fea000b800000 */
[----:B------:R-:W1:Y:S01]  /*17b0*/  LDCU UR5, c[0x0][0x390] ;  /* 0x00007200ff0577ac */ /* 0x000e620008000800 */
[----:B------:R-:W-:Y:S01]  /*17c0*/  HFMA2 R17, -RZ, RZ, 0, 0 ;  /* 0x00000000ff117431 */ /* 0x000fe200000001ff */
[----:B-1----:R-:W1:Y:S01]  /*17d0*/  I2F.U32.RP R2, UR5 ;  /* 0x0000000500027d06 */ /* 0x002e620008209000 */
[----:B------:R-:W-:-:S07]  /*17e0*/  ISETP.NE.U32.AND P2, PT, RZ, UR5, PT ;  /* 0x00000005ff007c0c */ /* 0x000fce000bf45070 */
[----:B-1----:R-:W1:Y:S02]  /*17f0*/  MUFU.RCP R2, R2 ;  /* 0x0000000200027308 */ /* 0x002e640000001000 */
[----:B-1----:R-:W-:-:S06]  /*1800*/  VIADD R10, R2, 0xffffffe ;  /* 0x0ffffffe020a7836 */ /* 0x002fcc0000000000 */
[----:B------:R1:W3:Y:S02]  /*1810*/  F2I.FTZ.U32.TRUNC.NTZ R11, R10 ;  /* 0x0000000a000b7305 */ /* 0x0002e4000021f000 */
[----:B-1----:R-:W-:Y:S01]  /*1820*/  IMAD.MOV.U32 R10, RZ, RZ, RZ ;  /* 0x000000ffff0a7224 */ /* 0x002fe200078e00ff */
[----:B---3--:R-:W-:-:S05]  /*1830*/  IADD3 R5, PT, PT, RZ, -R11, RZ ;  /* 0x8000000bff057210 */ /* 0x008fca0007ffe0ff */
[----:B------:R-:W-:-:S04]  /*1840*/  IMAD R5, R5, UR5, RZ ;  /* 0x0000000505057c24 */ /* 0x000fc8000f8e02ff */
[----:B------:R-:W-:-:S06]  /*1850*/  IMAD.HI.U32 R11, R11, R5, R10 ;  /* 0x000000050b0b7227 */ /* 0x000fcc00078e000a */
[----:B--2---:R-:W-:-:S04]  /*1860*/  IMAD.HI.U32 R16, R11, R14, RZ ;  /* 0x0000000e0b107227 */ /* 0x004fc800078e00ff */
[----:B------:R-:W-:-:S04]  /*1870*/  IMAD.MOV R5, RZ, RZ, -R16 ;  /* 0x000000ffff057224 */ /* 0x000fc800078e0a10 */
[----:B------:R-:W-:-:S05]  /*1880*/  IMAD R5, R5, UR5, R14 ;  /* 0x0000000505057c24 */ /* 0x000fca000f8e020e */
[----:B------:R-:W-:-:S13]  /*1890*/  ISETP.GE.U32.AND P0, PT, R5, UR5, PT ;  /* 0x0000000505007c0c */ /* 0x000fda000bf06070 */
[----:B------:R-:W-:Y:S01]  /*18a0*/  @P0 IADD3 R5, PT, PT, R5, -UR5, RZ ;  /* 0x8000000505050c10 */ /* 0x000fe2000fffe0ff */
[----:B------:R-:W-:-:S03]  /*18b0*/  @P0 VIADD R16, R16, 0x1 ;  /* 0x0000000110100836 */ /* 0x000fc60000000000 */
[----:B------:R-:W-:-:S13]  /*18c0*/  ISETP.GE.U32.AND P1, PT, R5, UR5, PT ;  /* 0x0000000505007c0c */ /* 0x000fda000bf26070 */
[----:B------:R-:W-:Y:S01]  /*18d0*/  @P1 VIADD R16, R16, 0x1 ;  /* 0x0000000110101836 */ /* 0x000fe20000000000 */
[----:B------:R-:W-:Y:S01]  /*18e0*/  @!P2 LOP3.LUT R16, RZ, UR5, RZ, 0x33, !PT ;  /* 0x00000005ff10ac12 */ /* 0x000fe2000f8e33ff */
[----:B------:R-:W-:Y:S06]  /*18f0*/  BRA `(.L_x_23) ;  /* 0x0000000000187947 */ /* 0x000fec0003800000 */
.L_x_22:
[----:B--2---:R-:W-:Y:S01]  /*1900*/  IMAD.MOV.U32 R5, RZ, RZ, R14 ;  /* 0x000000ffff057224 */ /* 0x004fe200078e000e */
[----:B------:R-:W-:Y:S01]  /*1910*/  MOV R6, 0x1940 ;  /* 0x0000194000067802 */ /* 0x000fe20000000f00 */
[----:B------:R-:W1:Y:S06]  /*1920*/  LDCU.64 UR6, c[0x0][0x390] ;  /* 0x00007200ff0677ac */ /* 0x000e6c0008000a00 */
[----:B-1----:R-:W-:Y:S05]  /*1930*/  CALL.REL.NOINC `($__internal_0_$__cuda_sm20_div_u64) ;  /* 0x0000000400647944 */ /* 0x002fea0003c00000 */
[----:B------:R-:W-:Y:S01]  /*1940*/  IMAD.MOV.U32 R16, RZ, RZ, R5 ;  /* 0x000000ffff107224 */ /* 0x000fe200078e0005 */
[----:B------:R-:W-:-:S07]  /*1950*/  MOV R17, R18 ;  /* 0x0000001200117202 */ /* 0x000fce0000000f00 */
.L_x_23:
[----:B------:R-:W1:Y:S01]  /*1960*/  LDCU.128 UR8, c[0x0][0x390] ;  /* 0x00007200ff0877ac */ /* 0x000e620008000c00 */
[----:B------:R-:W2:Y:S01]  /*1970*/  LDCU UR13, c[0x0][0x3b4] ;  /* 0x00007680ff0d77ac */ /* 0x000ea20008000800 */
[----:B-1----:R-:W-:-:S04]  /*1980*/  UIADD3 UR5, UP0, UPT, UR8, UR10, URZ ;  /* 0x0000000a08057290 */ /* 0x002fc8000ff1e0ff */
[----:B------:R-:W-:Y:S02]  /*1990*/  UIADD3.X UR6, UPT, UPT, UR9, UR11, URZ, UP0, !UPT ;  /* 0x0000000b09067290 */ /* 0x000fe400087fe4ff */
[----:B--2---:R-:W-:Y:S01]  /*19a0*/  UISETP.NE.U32.AND UP0, UPT, UR13, URZ, UPT ;  /* 0x000000ff0d00728c */ /* 0x004fe2000bf05070 */
[----:B------:R-:W-:Y:S02]  /*19b0*/  IMAD R5, R17, UR5, RZ ;  /* 0x0000000511057c24 */ /* 0x000fe4000f8e02ff */
[----:B------:R-:W-:-:S04]  /*19c0*/  IMAD.WIDE.U32 R10, R16, UR5, RZ ;  /* 0x00000005100a7c25 */ /* 0x000fc8000f8e00ff */
[----:B------:R-:W-:-:S04]  /*19d0*/  IMAD R5, R16, UR6, R5 ;  /* 0x0000000610057c24 */ /* 0x000fc8000f8e0205 */
[----:B------:R-:W-:Y:S01]  /*19e0*/  IMAD.IADD R2, R11, 0x1, R5 ;  /* 0x000000010b027824 */ /* 0x000fe200078e0205 */
[----:B------:R-:W-:Y:S06]  /*19f0*/  BRA.U UP0, `(.L_x_24) ;  /* 0x0000000100647547 */ /* 0x000fec000b800000 */
[----:B------:R-:W1:Y:S01]  /*1a00*/  LDCU UR12, c[0x0][0x3b0] ;  /* 0x00007600ff0c77ac */ /* 0x000e620008000800 */
[----:B------:R-:W-:Y:S01]  /*1a10*/  IMAD.MOV.U32 R19, RZ, RZ, RZ ;  /* 0x000000ffff137224 */ /* 0x000fe200078e00ff */
[----:B-1----:R-:W1:Y:S01]  /*1a20*/  I2F.U32.RP R5, UR12 ;  /* 0x0000000c00057d06 */ /* 0x002e620008209000 */
[----:B------:R-:W-:-:S07]  /*1a30*/  ISETP.NE.U32.AND P2, PT, RZ, UR12, PT ;  /* 0x0000000cff007c0c */ /* 0x000fce000bf45070 */
[----:B-1----:R-:W1:Y:S02]  /*1a40*/  MUFU.RCP R5, R5 ;  /* 0x0000000500057308 */ /* 0x002e640000001000 */
[----:B-1----:R-:W-:-:S06]  /*1a50*/  VIADD R16, R5, 0xffffffe ;  /* 0x0ffffffe05107836 */ /* 0x002fcc0000000000 */
[----:B------:R1:W2:Y:S02]  /*1a60*/  F2I.FTZ.U32.TRUNC.NTZ R17, R16 ;  /* 0x0000001000117305 */ /* 0x0002a4000021f000 */
[----:B-1----:R-:W-:Y:S02]  /*1a70*/  IMAD.MOV.U32 R16, RZ, RZ, RZ ;  /* 0x000000ffff107224 */ /* 0x002fe400078e00ff */
[----:B--2---:R-:W-:-:S05]  /*1a80*/  IMAD R6, R17, UR12, RZ ;  /* 0x0000000c11067c24 */ /* 0x004fca000f8e02ff */
[----:B------:R-:W-:-:S05]  /*1a90*/  IADD3 R15, PT, PT, -R6, RZ, RZ ;  /* 0x000000ff060f7210 */ /* 0x000fca0007ffe1ff */
[----:B------:R-:W-:-:S06]  /*1aa0*/  IMAD.HI.U32 R17, R17, R15, R16 ;  /* 0x0000000f11117227 */ /* 0x000fcc00078e0010 */
[----:B------:R-:W-:-:S04]  /*1ab0*/  IMAD.HI.U32 R17, R17, R14, RZ ;  /* 0x0000000e11117227 */ /* 0x000fc800078e00ff */
[----:B------:R-:W-:-:S04]  /*1ac0*/  IMAD.MOV R15, RZ, RZ, -R17 ;  /* 0x000000ffff0f7224 */ /* 0x000fc800078e0a11 */
[----:B------:R-:W-:Y:S02]  /*1ad0*/  IMAD R6, R15, UR12, R14 ;  /* 0x0000000c0f067c24 */ /* 0x000fe4000f8e020e */
[----:B------:R-:W-:-:S03]  /*1ae0*/  HFMA2 R15, -RZ, RZ, 0, 0 ;  /* 0x00000000ff0f7431 */ /* 0x000fc600000001ff */
[----:B------:R-:W-:-:S13]  /*1af0*/  ISETP.GE.U32.AND P0, PT, R6, UR12, PT ;  /* 0x0000000c06007c0c */ /* 0x000fda000bf06070 */
[----:B------:R-:W-:Y:S01]  /*1b00*/  @P0 IADD3 R6, PT, PT, R6, -UR12, RZ ;  /* 0x8000000c06060c10 */ /* 0x000fe2000fffe0ff */
[----:B------:R-:W-:-:S03]  /*1b10*/  @P0 VIADD R17, R17, 0x1 ;  /* 0x0000000111110836 */ /* 0x000fc60000000000 */
[----:B------:R-:W-:-:S13]  /*1b20*/  ISETP.GE.U32.AND P1, PT, R6, UR12, PT ;  /* 0x0000000c06007c0c */ /* 0x000fda000bf26070 */
[----:B------:R-:W-:Y:S01]  /*1b30*/  @P1 VIADD R17, R17, 0x1 ;  /* 0x0000000111111836 */ /* 0x000fe20000000000 */
[----:B------:R-:W-:-:S04]  /*1b40*/  @!P2 LOP3.LUT R17, RZ, UR12, RZ, 0x33, !PT ;  /* 0x0000000cff11ac12 */ /* 0x000fc8000f8e33ff */
[----:B------:R-:W-:-:S05]  /*1b50*/  IADD3 R5, PT, PT, -R17, RZ, RZ ;  /* 0x000000ff11057210 */ /* 0x000fca0007ffe1ff */
[----:B------:R-:W-:Y:S02]  /*1b60*/  IMAD R16, R5, UR12, R14 ;  /* 0x0000000c05107c24 */ /* 0x000fe4000f8e020e */
[----:B------:R-:W-:Y:S01]  /*1b70*/  IMAD.MOV.U32 R14, RZ, RZ, R17 ;  /* 0x000000ffff0e7224 */ /* 0x000fe200078e0011 */
[----:B------:R-:W-:Y:S06]  /*1b80*/  BRA `(.L_x_25) ;  /* 0x00000000003c7947 */ /* 0x000fec0003800000 */
.L_x_24:
[----:B------:R-:W-:Y:S01]  /*1b90*/  IMAD.MOV.U32 R5, RZ, RZ, R14 ;  /* 0x000000ffff057224 */ /* 0x000fe200078e000e */
[----:B------:R-:W-:Y:S01]  /*1ba0*/  MOV R6, 0x1bd0 ;  /* 0x00001bd000067802 */ /* 0x000fe20000000f00 */
[----:B------:R-:W1:Y:S06]  /*1bb0*/  LDCU.64 UR6, c[0x0][0x3b0] ;  /* 0x00007600ff0677ac */ /* 0x000e6c0008000a00 */
[----:B-1----:R-:W-:Y:S05]  /*1bc0*/  CALL.REL.NOINC `($__internal_0_$__cuda_sm20_div_u64) ;  /* 0x0000000000c07944 */ /* 0x002fea0003c00000 */
[----:B------:R-:W1:Y:S01]  /*1bd0*/  LDCU.64 UR12, c[0x0][0x3b0] ;  /* 0x00007600ff0c77ac */ /* 0x000e620008000a00 */
[----:B------:R-:W-:Y:S02]  /*1be0*/  IADD3 R19, P0, PT, RZ, -R5, RZ ;  /* 0x80000005ff137210 */ /* 0x000fe40007f1e0ff */
[----:B------:R-:W-:-:S03]  /*1bf0*/  MOV R15, RZ ;  /* 0x000000ff000f7202 */ /* 0x000fc60000000f00 */
[----:B------:R-:W-:-:S04]  /*1c00*/  IMAD.X R6, RZ, RZ, ~R18, P0 ;  /* 0x000000ffff067224 */ /* 0x000fc800000e0e12 */
[----:B-1----:R-:W-:Y:S02]  /*1c10*/  IMAD R6, R6, UR12, RZ ;  /* 0x0000000c06067c24 */ /* 0x002fe4000f8e02ff */
[----:B------:R-:W-:-:S04]  /*1c20*/  IMAD.WIDE.U32 R14, R19, UR12, R14 ;  /* 0x0000000c130e7c25 */ /* 0x000fc8000f8e000e */
[----:B------:R-:W-:Y:S02]  /*1c30*/  IMAD R19, R19, UR13, R6 ;  /* 0x0000000d13137c24 */ /* 0x000fe4000f8e0206 */
[----:B------:R-:W-:Y:S01]  /*1c40*/  IMAD.MOV.U32 R16, RZ, RZ, R14 ;  /* 0x000000ffff107224 */ /* 0x000fe200078e000e */
[----:B------:R-:W-:Y:S01]  /*1c50*/  MOV R14, R5 ;  /* 0x00000005000e7202 */ /* 0x000fe20000000f00 */
[----:B------:R-:W-:Y:S02]  /*1c60*/  IMAD.IADD R19, R15, 0x1, R19 ;  /* 0x000000010f137824 */ /* 0x000fe400078e0213 */
[----:B------:R-:W-:-:S07]  /*1c70*/  IMAD.MOV.U32 R15, RZ, RZ, R18 ;  /* 0x000000ffff0f7224 */ /* 0x000fce00078e0012 */
.L_x_25:
[----:B------:R-:W1:Y:S01]  /*1c80*/  LDCU.64 UR6, c[0x0][0x120] ;  /* 0x00002400ff0677ac */ /* 0x000e620008000a00 */
[----:B------:R-:W-:Y:S01]  /*1c90*/  QSPC.E.G P1, RZ, [R8] ;  /* 0x0000000008ff73aa */ /* 0x000fe20000020100 */
[----:B------:R-:W-:Y:S01]  /*1ca0*/  IMAD.MOV.U32 R17, RZ, RZ, R19 ;  /* 0x000000ffff117224 */ /* 0x000fe200078e0013 */
[----:B------:R-:W2:Y:S02]  /*1cb0*/  LDCU.64 UR4, c[0x0][0x3b8] ;  /* 0x00007700ff0477ac */ /* 0x000ea40008000a00 */
[----:B------:R-:W3:Y:S01]  /*1cc0*/  QSPC.E.S P0, RZ, [R12] ;  /* 0x000000000cff73aa */ /* 0x000ee20000000500 */
[C---:B-1----:R-:W-:Y:S02]  /*1cd0*/  ISETP.GE.U32.AND P3, PT, R8.reuse, UR6, PT ;  /* 0x0000000608007c0c */ /* 0x042fe4000bf66070 */
[----:B------:R-:W-:Y:S02]  /*1ce0*/  ISETP.GE.U32.AND P2, PT, R8, UR6, PT ;  /* 0x0000000608007c0c */ /* 0x000fe4000bf46070 */
[----:B------:R-:W-:Y:S01]  /*1cf0*/  ISETP.GE.U32.AND.EX P3, PT, R9, UR7, PT, P3 ;  /* 0x0000000709007c0c */ /* 0x000fe2000bf66130 */
[----:B--2---:R-:W-:-:S03]  /*1d00*/  UIADD3 UR4, UP0, UPT, UR12, UR4, URZ ;  /* 0x000000040c047290 */ /* 0x004fc6000ff1e0ff */
[----:B------:R-:W-:Y:S01]  /*1d10*/  ISETP.GE.U32.AND.EX P2, PT, R9, UR7, !P3, P2 ;  /* 0x0000000709007c0c */ /* 0x000fe2000df46120 */
[----:B------:R-:W1:Y:S03]  /*1d20*/  LDCU.64 UR6, c[0x0][0x358] ;  /* 0x00006b00ff0677ac */ /* 0x000e660008000a00 */
[----:B---3--:R-:W-:Y:S02]  /*1d30*/  PLOP3.LUT P0, PT, P0, P1, P2, 0xbf, 0x0 ;  /* 0x000000000000781c */ /* 0x008fe40000703727 */
[----:B------:R-:W-:Y:S01]  /*1d40*/  IADD3 R10, P1, PT, R16, R10, RZ ;  /* 0x0000000a100a7210 */ /* 0x000fe20007f3e0ff */
[----:B------:R-:W-:-:S03]  /*1d50*/  IMAD.WIDE.U32 R16, R14, UR4, R16 ;  /* 0x000000040e107c25 */ /* 0x000fc6000f8e0010 */
[----:B------:R-:W-:Y:S01]  /*1d60*/  SHF.L.U32 R11, R10, 0x4, RZ ;  /* 0x000000040a0b7819 */ /* 0x000fe200000006ff */
[----:B------:R-:W-:-:S05]  /*1d70*/  IMAD.X R5, R19, 0x1, R2, P1 ;  /* 0x0000000113057824 */ /* 0x000fca00008e0602 */
[----:B------:R-:W-:Y:S02]  /*1d80*/  SHF.L.U64.HI R2, R10, 0x4, R5 ;  /* 0x000000040a027819 */ /* 0x000fe40000010205 */
[----:B------:R-:W-:Y:S02]  /*1d90*/  IADD3 R10, P1, PT, R0, R11, RZ ;  /* 0x0000000b000a7210 */ /* 0x000fe40007f3e0ff */
[----:B------:R-:W-:Y:S02]  /*1da0*/  @!P0 MOV R5, R12 ;  /* 0x0000000c00058202 */ /* 0x000fe40000000f00 */
[----:B------:R-:W-:Y:S01]  /*1db0*/  @!P0 IADD3 R6, P2, PT, R11, R8, RZ ;  /* 0x000000080b068210 */ /* 0x000fe20007f5e0ff */
[----:B------:R-:W-:Y:S02]  /*1dc0*/  IMAD.X R11, R7, 0x1, R2, P1 ;  /* 0x00000001070b7824 */ /* 0x000fe400008e0602 */
[----:B------:R-:W-:Y:S01]  /*1dd0*/  @!P0 IMAD R5, R16, 0x10, R5 ;  /* 0x0000001010058824 */ /* 0x000fe200078e0205 */
[----:B------:R-:W-:-:S05]  /*1de0*/  @!P0 IADD3.X R7, PT, PT, R2, R9, RZ, P2, !PT ;  /* 0x0000000902078210 */ /* 0x000fca00017fe4ff */
[----:B------:R-:W-:Y:S01]  /*1df0*/  @!PT LDS RZ, [RZ] ;  /* 0x00000000fffff984 */ /* 0x000fe20000000800 */
[----:B-1----:R-:W-:Y:S04]  /*1e00*/  @!P0 LDGSTS.E.BYPASS.128 [R5], desc[UR6][R6.64] ;  /* 0x0000000006058fae */ /* 0x002fe8000b981806 */
[----:B------:R-:W2:Y:S01]  /*1e10*/  @P0 LD.E.128 R8, desc[UR6][R10.64] ;  /* 0x000000060a080980 */ /* 0x000ea2000c101d00 */
[----:B------:R-:W-:Y:S01]  /*1e20*/  UIADD3.X UR5, UPT, UPT, UR13, UR5, URZ, UP0, !UPT ;  /* 0x000000050d057290 */ /* 0x000fe200087fe4ff */
[----:B------:R-:W-:Y:S01]  /*1e30*/  IMAD R13, R15, UR4, RZ ;  /* 0x000000040f0d7c24 */ /* 0x000fe2000f8e02ff */
[----:B------:R-:W-:-:S04]  /*1e40*/  LEA R2, P1, R16, R3, 0x4 ;  /* 0x0000000310027211 */ /* 0x000fc800078220ff */
[----:B------:R-:W-:-:S04]  /*1e50*/  IMAD R13, R14, UR5, R13 ;  /* 0x000000050e0d7c24 */ /* 0x000fc8000f8e020d */
[----:B------:R-:W-:-:S05]  /*1e60*/  IMAD.IADD R3, R17, 0x1, R13 ;  /* 0x0000000111037824 */ /* 0x000fca00078e020d */
[----:B------:R-:W-:-:S05]  /*1e70*/  LEA.HI.X R3, R16, R4, R3, 0x4, P1 ;  /* 0x0000000410037211 */ /* 0x000fca00008f2403 */
[----:B--2---:R-:W-:Y:S04]  /*1e80*/  @P0 ST.E.128 desc[UR6][R2.64], R8 ;  /* 0x0000000802000985 */ /* 0x004fe8000c101d06 */
[----:B------:R-:W0:Y:S01]  /*1e90*/  LDGDEPBAR ;  /* 0x00000000000079af */ /* 0x000e220000000000 */
[----:B------:R-:W-:-:S04]  /*1ea0*/  DEPBAR.LE SB0, 0x0 ;  /* 0x000080000000791a */ /* 0x000fc80000000000 */
[----:B------:R-:W-:Y:S06]  /*1eb0*/  BAR.SYNC.DEFER_BLOCKING 0x0 ;  /* 0x0000000000007b1d */ /* 0x000fec0000010000 */
[----:B------:R-:W-:Y:S05]  /*1ec0*/  EXIT ;  /* 0x000000000000794d */ /* 0x000fea0003800000 */
        .weak           $__internal_0_$__cuda_sm20_div_u64
        .type           $__internal_0_$__cuda_sm20_div_u64,@function
        .size           $__internal_0_$__cuda_sm20_div_u64,($__internal_1_$__cuda_sm20_rem_u64 - $__internal_0_$__cuda_sm20_div_u64)
$__internal_0_$__cuda_sm20_div_u64:
[----:B------:R-:W1:Y:S08]  /*1ed0*/  I2F.U64.RP R20, UR6 ;  /* 0x0000000600147d12 */ /* 0x000e700008309000 */
[----:B-1----:R-:W1:Y:S02]  /*1ee0*/  MUFU.RCP R20, R20 ;  /* 0x0000001400147308 */ /* 0x002e640000001000 */
[----:B-1----:R-:W-:-:S06]  /*1ef0*/  IADD3 R16, PT, PT, R20, 0x1ffffffe, RZ ;  /* 0x1ffffffe14107810 */ /* 0x002fcc0007ffe0ff */
[----:B------:R-:W1:Y:S02]  /*1f00*/  F2I.U64.TRUNC R16, R16 ;  /* 0x0000001000107311 */ /* 0x000e64000020d800 */
[----:B-1----:R-:W-:-:S04]  /*1f10*/  IMAD.WIDE.U32 R18, R16, UR6, RZ ;  /* 0x0000000610127c25 */ /* 0x002fc8000f8e00ff */
[----:B------:R-:W-:Y:S01]  /*1f20*/  IMAD R19, R16, UR7, R19 ;  /* 0x0000000710137c24 */ /* 0x000fe2000f8e0213 */
[----:B------:R-:W-:-:S03]  /*1f30*/  IADD3 R21, P0, PT, RZ, -R18, RZ ;  /* 0x80000012ff157210 */ /* 0x000fc60007f1e0ff */
[----:B------:R-:W-:Y:S02]  /*1f40*/  IMAD R19, R17, UR6, R19 ;  /* 0x0000000611137c24 */ /* 0x000fe4000f8e0213 */
[----:B------:R-:W-:-:S04]  /*1f50*/  IMAD.HI.U32 R18, R16, R21, RZ ;  /* 0x0000001510127227 */ /* 0x000fc800078e00ff */
[----:B------:R-:W-:Y:S02]  /*1f60*/  IMAD.X R23, RZ, RZ, ~R19, P0 ;  /* 0x000000ffff177224 */ /* 0x000fe400000e0e13 */
[----:B------:R-:W-:Y:S02]  /*1f70*/  IMAD.MOV.U32 R19, RZ, RZ, R16 ;  /* 0x000000ffff137224 */ /* 0x000fe400078e0010 */
[-C--:B------:R-:W-:Y:S02]  /*1f80*/  IMAD R25, R17, R23.reuse, RZ ;  /* 0x0000001711197224 */ /* 0x080fe400078e02ff */
[----:B------:R-:W-:-:S04]  /*1f90*/  IMAD.WIDE.U32 R18, P0, R16, R23, R18 ;  /* 0x0000001710127225 */ /* 0x000fc80007800012 */
[----:B------:R-:W-:-:S04]  /*1fa0*/  IMAD.HI.U32 R18, P1, R17, R21, R18 ;  /* 0x0000001511127227 */ /* 0x000fc80007820012 */
[----:B------:R-:W-:Y:S01]  /*1fb0*/  IMAD.HI.U32 R21, R17, R23, RZ ;  /* 0x0000001711157227 */ /* 0x000fe200078e00ff */
[----:B------:R-:W-:-:S04]  /*1fc0*/  IADD3 R19, P2, PT, R25, R18, RZ ;  /* 0x0000001219137210 */ /* 0x000fc80007f5e0ff */
[----:B------:R-:W-:Y:S01]  /*1fd0*/  IADD3.X R21, PT, PT, R21, R17, RZ, P0, !PT ;  /* 0x0000001115157210 */ /* 0x000fe200007fe4ff */
[----:B------:R-:W-:-:S03]  /*1fe0*/  IMAD.WIDE.U32 R16, R19, UR6, RZ ;  /* 0x0000000613107c25 */ /* 0x000fc6000f8e00ff */
[----:B------:R-:W-:Y:S01]  /*1ff0*/  IADD3.X R21, PT, PT, RZ, RZ, R21, P2, P1 ;  /* 0x000000ffff157210 */ /* 0x000fe200017e2415 */
[----:B------:R-:W-:Y:S01]  /*2000*/  IMAD R18, R19, UR7, R17 ;  /* 0x0000000713127c24 */ /* 0x000fe2000f8e0211 */
[----:B------:R-:W-:-:S03]  /*2010*/  IADD3 R17, P0, PT, RZ, -R16, RZ ;  /* 0x80000010ff117210 */ /* 0x000fc60007f1e0ff */
[----:B------:R-:W-:Y:S02]  /*2020*/  IMAD R16, R21, UR6, R18 ;  /* 0x0000000615107c24 */ /* 0x000fe4000f8e0212 */
[----:B------:R-:W-:-:S04]  /*2030*/  IMAD.HI.U32 R18, R19, R17, RZ ;  /* 0x0000001113127227 */ /* 0x000fc800078e00ff */
[----:B------:R-:W-:-:S04]  /*2040*/  IMAD.X R16, RZ, RZ, ~R16, P0 ;  /* 0x000000ffff107224 */ /* 0x000fc800000e0e10 */
[----:B------:R-:W-:-:S04]  /*2050*/  IMAD.WIDE.U32 R18, P0, R19, R16, R18 ;  /* 0x0000001013127225 */ /* 0x000fc80007800012 */
[C---:B------:R-:W-:Y:S02]  /*2060*/  IMAD R23, R21.reuse, R16, RZ ;  /* 0x0000001015177224 */ /* 0x040fe400078e02ff */
[----:B------:R-:W-:-:S04]  /*2070*/  IMAD.HI.U32 R18, P1, R21, R17, R18 ;  /* 0x0000001115127227 */ /* 0x000fc80007820012 */
[----:B------:R-:W-:Y:S02]  /*2080*/  HFMA2 R17, -RZ, RZ, 0, 0 ;  /* 0x00000000ff117431 */ /* 0x000fe400000001ff */
[----:B------:R-:W-:Y:S01]  /*2090*/  IMAD.HI.U32 R16, R21, R16, RZ ;  /* 0x0000001015107227 */ /* 0x000fe200078e00ff */
[----:B------:R-:W-:-:S03]  /*20a0*/  IADD3 R18, P2, PT, R23, R18, RZ ;  /* 0x0000001217127210 */ /* 0x000fc60007f5e0ff */
[----:B------:R-:W-:Y:S02]  /*20b0*/  IMAD.X R21, R16, 0x1, R21, P0 ;  /* 0x0000000110157824 */ /* 0x000fe400000e0615 */
[----:B------:R-:W-:-:S03]  /*20c0*/  IMAD.HI.U32 R16, R18, R5, RZ ;  /* 0x0000000512107227 */ /* 0x000fc600078e00ff */
[----:B------:R-:W-:Y:S01]  /*20d0*/  IADD3.X R21, PT, PT, RZ, RZ, R21, P2, P1 ;  /* 0x000000ffff157210 */ /* 0x000fe200017e2415 */
[----:B------:R-:W-:-:S04]  /*20e0*/  IMAD.WIDE.U32 R16, R18, UR4, R16 ;  /* 0x0000000412107c25 */ /* 0x000fc8000f8e0010 */
[C---:B------:R-:W-:Y:S02]  /*20f0*/  IMAD R19, R21.reuse, UR4, RZ ;  /* 0x0000000415137c24 */ /* 0x040fe4000f8e02ff */
[----:B------:R-:W-:-:S04]  /*2100*/  IMAD.HI.U32 R16, P0, R21, R5, R16 ;  /* 0x0000000515107227 */ /* 0x000fc80007800010 */
[----:B------:R-:W-:Y:S01]  /*2110*/  IMAD.HI.U32 R18, R21, UR4, RZ ;  /* 0x0000000415127c27 */ /* 0x000fe2000f8e00ff */
[----:B------:R-:W-:-:S03]  /*2120*/  IADD3 R19, P1, PT, R19, R16, RZ ;  /* 0x0000001013137210 */ /* 0x000fc60007f3e0ff */
[----:B------:R-:W-:Y:S02]  /*2130*/  IMAD.X R18, RZ, RZ, R18, P0 ;  /* 0x000000ffff127224 */ /* 0x000fe400000e0612 */
[----:B------:R-:W-:-:S04]  /*2140*/  IMAD.WIDE.U32 R16, R19, UR6, RZ ;  /* 0x0000000613107c25 */ /* 0x000fc8000f8e00ff */
[----:B------:R-:W-:Y:S01]  /*2150*/  IMAD.X R18, RZ, RZ, R18, P1 ;  /* 0x000000ffff127224 */ /* 0x000fe200008e0612 */
[----:B------:R-:W-:Y:S01]  /*2160*/  IADD3 R22, P1, PT, -R16, R5, RZ ;  /* 0x0000000510167210 */ /* 0x000fe20007f3e1ff */
[C---:B------:R-:W-:Y:S01]  /*2170*/  IMAD R17, R19.reuse, UR7, R17 ;  /* 0x0000000713117c24 */ /* 0x040fe2000f8e0211 */
[----:B------:R-:W-:Y:S02]  /*2180*/  IADD3 R16, P2, PT, R19, 0x1, RZ ;  /* 0x0000000113107810 */ /* 0x000fe40007f5e0ff */
[----:B------:R-:W-:Y:S01]  /*2190*/  ISETP.GE.U32.AND P0, PT, R22, UR6, PT ;  /* 0x0000000616007c0c */ /* 0x000fe2000bf06070 */
[----:B------:R-:W-:-:S05]  /*21a0*/  IMAD R17, R18, UR6, R17 ;  /* 0x0000000612117c24 */ /* 0x000fca000f8e0211 */
[----:B------:R-:W-:Y:S02]  /*21b0*/  IADD3.X R21, PT, PT, ~R17, UR4, RZ, P1, !PT ;  /* 0x0000000411157c10 */ /* 0x000fe40008ffe5ff */
[----:B------:R-:W-:Y:S02]  /*21c0*/  IADD3 R5, P1, PT, R22, -UR6, RZ ;  /* 0x8000000616057c10 */ /* 0x000fe4000ff3e0ff */
[C---:B------:R-:W-:Y:S02]  /*21d0*/  ISETP.GE.U32.AND.EX P0, PT, R21.reuse, UR7, PT, P0 ;  /* 0x0000000715007c0c */ /* 0x040fe4000bf06100 */
[----:B------:R-:W-:Y:S02]  /*21e0*/  IADD3.X R20, PT, PT, R21, ~UR7, RZ, P1, !PT ;  /* 0x8000000715147c10 */ /* 0x000fe40008ffe4ff */
[----:B------:R-:W-:Y:S02]  /*21f0*/  IADD3.X R17, PT, PT, RZ, R18, RZ, P2, !PT ;  /* 0x00000012ff117210 */ /* 0x000fe400017fe4ff */
[----:B------:R-:W-:-:S02]  /*2200*/  SEL R5, R5, R22, P0 ;  /* 0x0000001605057207 */ /* 0x000fc40000000000 */
[----:B------:R-:W-:Y:S02]  /*2210*/  SEL R16, R16, R19, P0 ;  /* 0x0000001310107207 */ /* 0x000fe40000000000 */
[----:B------:R-:W-:Y:S02]  /*2220*/  SEL R19, R20, R21, P0 ;  /* 0x0000001514137207 */ /* 0x000fe40000000000 */
[----:B------:R-:W-:Y:S02]  /*2230*/  SEL R17, R17, R18, P0 ;  /* 0x0000001211117207 */ /* 0x000fe40000000000 */
[----:B------:R-:W-:Y:S02]  /*2240*/  ISETP.GE.U32.AND P0, PT, R5, UR6, PT ;  /* 0x0000000605007c0c */ /* 0x000fe4000bf06070 */
[----:B------:R-:W-:Y:S02]  /*2250*/  IADD3 R5, P2, PT, R16, 0x1, RZ ;  /* 0x0000000110057810 */ /* 0x000fe40007f5e0ff */
[----:B------:R-:W-:-:S02]  /*2260*/  ISETP.GE.U32.AND.EX P0, PT, R19, UR7, PT, P0 ;  /* 0x0000000713007c0c */ /* 0x000fc4000bf06100 */
[----:B------:R-:W-:Y:S01]  /*2270*/  ISETP.NE.U32.AND P1, PT, RZ, UR6, PT ;  /* 0x00000006ff007c0c */ /* 0x000fe2000bf25070 */
[----:B------:R-:W-:Y:S01]  /*2280*/  IMAD.X R18, RZ, RZ, R17, P2 ;  /* 0x000000ffff127224 */ /* 0x000fe200010e0611 */
[----:B------:R-:W-:Y:S01]  /*2290*/  SEL R5, R5, R16, P0 ;  /* 0x0000001005057207 */ /* 0x000fe20000000000 */
[----:B------:R-:W-:Y:S01]  /*22a0*/  IMAD.MOV.U32 R16, RZ, RZ, R6 ;  /* 0x000000ffff107224 */ /* 0x000fe200078e0006 */
[----:B------:R-:W-:Y:S02]  /*22b0*/  ISETP.NE.AND.EX P1, PT, RZ, UR7, PT, P1 ;  /* 0x00000007ff007c0c */ /* 0x000fe4000bf25310 */
[----:B------:R-:W-:Y:S02]  /*22c0*/  SEL R18, R18, R17, P0 ;  /* 0x0000001112127207 */ /* 0x000fe40000000000 */
[----:B------:R-:W-:Y:S02]  /*22d0*/  MOV R17, 0x0 ;  /* 0x0000000000117802 */ /* 0x000fe40000000f00 */
[----:B------:R-:W-:-:S02]  /*22e0*/  SEL R5, R5, 0xffffffff, P1 ;  /* 0xffffffff05057807 */ /* 0x000fc40000800000 */
[----:B------:R-:W-:Y:S01]  /*22f0*/  SEL R18, R18, 0xffffffff, P1 ;  /* 0xffffffff12127807 */ /* 0x000fe20000800000 */
[----:B------:R-:W-:Y:S06]  /*2300*/  RET.REL.NODEC R16 `(_ZN20async_copy_benchmark18asyncCopyBenchmarkI6float4EEvPT_mmmmmmmm) ;  /* 0xffffffdc103c7950 */ /* 0x000fec0003c3ffff */
        .weak           $__internal_1_$__cuda_sm20_rem_u64
        .type           $__internal_1_$__cuda_sm20_rem_u64,@function
        .size           $__internal_1_$__cuda_sm20_rem_u64,(.L_x_82 - $__internal_1_$__cuda_sm20_rem_u64)
$__internal_1_$__cuda_sm20_rem_u64:
[----:B------:R-:W-:Y:S02]  /*2310*/  IMAD.MOV.U32 R18, RZ, RZ, R6 ;  /* 0x000000ffff127224 */ /* 0x000fe400078e0006 */
[----:B------:R-:W-:-:S04]  /*2320*/  IMAD.MOV.U32 R19, RZ, RZ, R5 ;  /* 0x000000ffff137224 */ /* 0x000fc800078e0005 */
[----:B------:R-:W1:Y:S08]  /*2330*/  I2F.U64.RP R18, R18 ;  /* 0x0000001200127312 */ /* 0x000e700000309000 */
[----:B-1----:R-:W1:Y:S02]  /*2340*/  MUFU.RCP R14, R18 ;  /* 0x00000012000e7308 */ /* 0x002e640000001000 */
[----:B-1----:R-:W-:-:S06]  /*2350*/  IADD3 R15, PT, PT, R14, 0x1ffffffe, RZ ;  /* 0x1ffffffe0e0f7810 */ /* 0x002fcc0007ffe0ff */
[----:B------:R-:W1:Y:S02]  /*2360*/  F2I.U64.TRUNC R14, R15 ;  /* 0x0000000f000e7311 */ /* 0x000e64000020d800 */
[----:B-1----:R-:W-:-:S04]  /*2370*/  IMAD.WIDE.U32 R16, R14, R6, RZ ;  /* 0x000000060e107225 */ /* 0x002fc800078e00ff */
[----:B------:R-:W-:Y:S01]  /*2380*/  IMAD R17, R14, R5, R17 ;  /* 0x000000050e117224 */ /* 0x000fe200078e0211 */
[----:B------:R-:W-:-:S03]  /*2390*/  IADD3 R21, P0, PT, RZ, -R16, RZ ;  /* 0x80000010ff157210 */ /* 0x000fc60007f1e0ff */
[----:B------:R-:W-:Y:S02]  /*23a0*/  IMAD R17, R15, R6, R17 ;  /* 0x000000060f117224 */ /* 0x000fe400078e0211 */
[----:B------:R-:W-:-:S04]  /*23b0*/  IMAD.HI.U32 R16, R14, R21, RZ ;  /* 0x000000150e107227 */ /* 0x000fc800078e00ff */
[----:B------:R-:W-:Y:S02]  /*23c0*/  IMAD.X R23, RZ, RZ, ~R17, P0 ;  /* 0x000000ffff177224 */ /* 0x000fe400000e0e11 */
[----:B------:R-:W-:Y:S02]  /*23d0*/  IMAD.MOV.U32 R17, RZ, RZ, R14 ;  /* 0x000000ffff117224 */ /* 0x000fe400078e000e */
[----:B------:R-:W-:-:S04]  /*23e0*/  IMAD.HI.U32 R19, R15, R23, RZ ;  /* 0x000000170f137227 */ /* 0x000fc800078e00ff */
[----:B------:R-:W-:-:S04]  /*23f0*/  IMAD.WIDE.U32 R16, P0, R14, R23, R16 ;  /* 0x000000170e107225 */ /* 0x000fc80007800010 */
[----:B------:R-:W-:Y:S01]  /*2400*/  IMAD R14, R15, R23, RZ ;  /* 0x000000170f0e7224 */ /* 0x000fe200078e02ff */
[----:B------:R-:W-:Y:S01]  /*2410*/  IADD3.X R19, PT, PT, R19, R15, RZ, P0, !PT ;  /* 0x0000000f13137210 */ /* 0x000fe200007fe4ff */
[----:B------:R-:W-:-:S05]  /*2420*/  IMAD.HI.U32 R17, P1, R15, R21, R16 ;  /* 0x000000150f117227 */ /* 0x000fca0007820010 */
[----:B------:R-:W-:-:S04]  /*2430*/  IADD3 R17, P2, PT, R14, R17, RZ ;  /* 0x000000110e117210 */ /* 0x000fc80007f5e0ff */
[----:B------:R-:W-:Y:S01]  /*2440*/  IADD3.X R19, PT, PT, RZ, RZ, R19, P2, P1 ;  /* 0x000000ffff137210 */ /* 0x000fe200017e2413 */
[----:B------:R-:W-:-:S04]  /*2450*/  IMAD.WIDE.U32 R14, R17, R6, RZ ;  /* 0x00000006110e7225 */ /* 0x000fc800078e00ff */
[----:B------:R-:W-:Y:S01]  /*2460*/  IMAD R16, R17, R5, R15 ;  /* 0x0000000511107224 */ /* 0x000fe200078e020f */
[----:B------:R-:W-:-:S03]  /*2470*/  IADD3 R15, P0, PT, RZ, -R14, RZ ;  /* 0x8000000eff0f7210 */ /* 0x000fc60007f1e0ff */
[----:B------:R-:W-:Y:S02]  /*2480*/  IMAD R14, R19, R6, R16 ;  /* 0x00000006130e7224 */ /* 0x000fe400078e0210 */
        /* <DEDUP_REMOVED lines=11> */
[----:B------:R-:W-:-:S04]  /*2540*/  IMAD.WIDE.U32 R14, R17, R7, R14 ;  /* 0x00000007110e7225 */ /* 0x000fc800078e000e */
[C---:B------:R-:W-:Y:S02]  /*2550*/  IMAD R17, R16.reuse, R7, RZ ;  /* 0x0000000710117224 */ /* 0x040fe400078e02ff */
[----:B------:R-:W-:-:S04]  /*2560*/  IMAD.HI.U32 R14, P0, R16, R0, R14 ;  /* 0x00000000100e7227 */ /* 0x000fc8000780000e */
[----:B------:R-:W-:Y:S01]  /*2570*/  IMAD.HI.U32 R16, R16, R7, RZ ;  /* 0x0000000710107227 */ /* 0x000fe200078e00ff */
[----:B------:R-:W-:-:S03]  /*2580*/  IADD3 R17, P1, PT, R17, R14, RZ ;  /* 0x0000000e11117210 */ /* 0x000fc60007f3e0ff */
[----:B------:R-:W-:Y:S02]  /*2590*/  IMAD.X R16, RZ, RZ, R16, P0 ;  /* 0x000000ffff107224 */ /* 0x000fe400000e0610 */
[----:B------:R-:W-:-:S04]  /*25a0*/  IMAD.WIDE.U32 R14, R17, R6, RZ ;  /* 0x00000006110e7225 */ /* 0x000fc800078e00ff */
[----:B------:R-:W-:Y:S02]  /*25b0*/  IMAD.X R19, RZ, RZ, R16, P1 ;  /* 0x000000ffff137224 */ /* 0x000fe400008e0610 */
[----:B------:R-:W-:Y:S01]  /*25c0*/  IMAD R17, R17, R5, R15 ;  /* 0x0000000511117224 */ /* 0x000fe200078e020f */
[----:B------:R-:W-:-:S03]  /*25d0*/  IADD3 R15, P1, PT, -R14, R0, RZ ;  /* 0x000000000e0f7210 */ /* 0x000fc60007f3e1ff */
[-C--:B------:R-:W-:Y:S01]  /*25e0*/  IMAD R14, R19, R6.reuse, R17 ;  /* 0x00000006130e7224 */ /* 0x080fe200078e0211 */
[----:B------:R-:W-:-:S04]  /*25f0*/  ISETP.GE.U32.AND P0, PT, R15, R6, PT ;  /* 0x000000060f00720c */ /* 0x000fc80003f06070 */
[----:B------:R-:W-:Y:S02]  /*2600*/  IADD3.X R14, PT, PT, ~R14, R7, RZ, P1, !PT ;  /* 0x000000070e0e7210 */ /* 0x000fe40000ffe5ff */
[----:B------:R-:W-:Y:S02]  /*2610*/  IADD3 R17, P1, PT, -R6, R15, RZ ;  /* 0x0000000f06117210 */ /* 0x000fe40007f3e1ff */
[----:B------:R-:W-:-:S03]  /*2620*/  ISETP.GE.U32.AND.EX P0, PT, R14, R5, PT, P0 ;  /* 0x000000050e00720c */ /* 0x000fc60003f06100 */
[--C-:B------:R-:W-:Y:S01]  /*2630*/  IMAD.X R16, R14, 0x1, ~R5.reuse, P1 ;  /* 0x000000010e107824 */ /* 0x100fe200008e0e05 */
[----:B------:R-:W-:Y:S02]  /*2640*/  SEL R17, R17, R15, P0 ;  /* 0x0000000f11117207 */ /* 0x000fe40000000000 */
[----:B------:R-:W-:Y:S02]  /*2650*/  ISETP.NE.U32.AND P1, PT, R6, RZ, PT ;  /* 0x000000ff0600720c */ /* 0x000fe40003f25070 */
[----:B------:R-:W-:Y:S02]  /*2660*/  SEL R16, R16, R14, P0 ;  /* 0x0000000e10107207 */ /* 0x000fe40000000000 */
[----:B------:R-:W-:Y:S02]  /*2670*/  IADD3 R14, P2, PT, -R6, R17, RZ ;  /* 0x00000011060e7210 */ /* 0x000fe40007f5e1ff */
[----:B------:R-:W-:Y:S02]  /*2680*/  ISETP.GE.U32.AND P0, PT, R17, R6, PT ;  /* 0x000000061100720c */ /* 0x000fe40003f06070 */
[----:B------:R-:W-:Y:S01]  /*2690*/  ISETP.NE.AND.EX P1, PT, R5, RZ, PT, P1 ;  /* 0x000000ff0500720c */ /* 0x000fe20003f25310 */
[C---:B------:R-:W-:Y:S01]  /*26a0*/  IMAD.X R15, R16.reuse, 0x1, ~R5, P2 ;  /* 0x00000001100f7824 */ /* 0x040fe200010e0e05 */
[----:B------:R-:W-:-:S04]  /*26b0*/  ISETP.GE.U32.AND.EX P0, PT, R16, R5, PT, P0 ;  /* 0x000000051000720c */ /* 0x000fc80003f06100 */
[----:B------:R-:W-:Y:S02]  /*26c0*/  SEL R6, R14, R17, P0 ;  /* 0x000000110e067207 */ /* 0x000fe40000000000 */
[----:B------:R-:W-:Y:S01]  /*26d0*/  SEL R5, R15, R16, P0 ;  /* 0x000000100f057207 */ /* 0x000fe20000000000 */
[----:B------:R-:W-:Y:S01]  /*26e0*/  IMAD.MOV.U32 R15, RZ, RZ, 0x0 ;  /* 0x00000000ff0f7424 */ /* 0x000fe200078e00ff */
[----:B------:R-:W-:Y:S02]  /*26f0*/  MOV R14, R2 ;  /* 0x00000002000e7202 */ /* 0x000fe40000000f00 */
[----:B------:R-:W-:Y:S02]  /*2700*/  SEL R6, R6, 0xffffffff, P1 ;  /* 0xffffffff06067807 */ /* 0x000fe40000800000 */
[----:B------:R-:W-:Y:S01]  /*2710*/  SEL R5, R5, 0xffffffff, P1 ;  /* 0xffffffff05057807 */ /* 0x000fe20000800000 */
[----:B------:R-:W-:Y:S06]  /*2720*/  RET.REL.NODEC R14 `(_ZN20async_copy_benchmark18asyncCopyBenchmarkI6float4EEvPT_mmmmmmmm) ;  /* 0xffffffd80e347950 */ /* 0x000fec0003c3ffff */
.L_x_26:
[----:B------:R-:W-:-:S00]  /*2730*/  BRA `(.L_x_26) ;  /* 0xfffffffc00fc7947 */ /* 0x000fc0000383ffff */
[----:B------:R-:W-:-:S00]  /*2740*/  NOP ;  /* 0x0000000000007918 */ /* 0x000fc00000000000 */
        /* <DEDUP_REMOVED lines=11> */
.L_x_82:


//--------------------- .text._ZN20async_copy_benchmark18asyncCopyBenchmarkI6float2EEvPT_mmmmmmmm --------------------------
	.section	.text._ZN20async_copy_benchmark18asyncCopyBenchmarkI6float2EEvPT_mmmmmmmm,"ax",@progbits
	.align	128
        .global         _ZN20async_copy_benchmark18asyncCopyBenchmarkI6float2EEvPT_mmmmmmmm
        .type           _ZN20async_copy_benchmark18asyncCopyBenchmarkI6float2EEvPT_mmmmmmmm,@function
        .size           _ZN20async_copy_benchmark18asyncCopyBenchmarkI6float2EEvPT_mmmmmmmm,(.L_x_84 - _ZN20async_copy_benchmark18asyncCopyBenchmarkI6float2EEvPT_mmmmmmmm)
        .other          _ZN20async_copy_benchmark18asyncCopyBenchmarkI6float2EEvPT_mmmmmmmm,@"STO_CUDA_ENTRY STV_DEFAULT"
_ZN20async_copy_benchmark18asyncCopyBenchmarkI6float2EEvPT_mmmmmmmm:
.text._ZN20async_copy_benchmark18asyncCopyBenchmarkI6float2EEvPT_mmmmmmmm:
        /* <DEDUP_REMOVED lines=32> */
.L_x_27:
[----:B------:R-:W1:Y:S01]  /*0200*/  LDC R6, c[0x0][0x3c0] ;  /* 0x0000f000ff067b82 */ /* 0x000e620000000800 */
[----:B------:R-:W-:Y:S01]  /*0210*/  IMAD.MOV.U32 R0, RZ, RZ, R2 ;  /* 0x000000ffff007224 */ /* 0x000fe200078e0002 */
[----:B------:R-:W-:Y:S01]  /*0220*/  MOV R2, 0x260 ;  /* 0x0000026000027802 */ /* 0x000fe20000000f00 */
[----:B------:R-:W-:-:S05]  /*0230*/  IMAD.MOV.U32 R7, RZ, RZ, R3 ;  /* 0x000000ffff077224 */ /* 0x000fca00078e0003 */
[----:B------:R-:W2:Y:S02]  /*0240*/  LDC R5, c[0x0][0x3c4] ;  /* 0x0000f100ff057b82 */ /* 0x000ea40000000800 */
[----:B-12---:R-:W-:Y:S05]  /*0250*/  CALL.REL.NOINC `($__internal_3_$__cuda_sm20_rem_u64) ;  /* 0x00000020002c7944 */ /* 0x006fea0003c00000 */
[----:B------:R-:W-:-:S07]  /*0260*/  IMAD.MOV.U32 R4, RZ, RZ, R6 ;  /* 0x000000ffff047224 */ /* 0x000fce00078e0006 */
.L_x_28:
        /* <DEDUP_REMOVED lines=27> */
.L_x_29:
[----:B------:R-:W1:Y:S01]  /*0420*/  LDC R6, c[0x0][0x3c0] ;  /* 0x0000f000ff067b82 */ /* 0x000e620000000800 */
[----:B------:R-:W-:Y:S01]  /*0430*/  IMAD.MOV.U32 R0, RZ, RZ, R8 ;  /* 0x000000ffff007224 */ /* 0x000fe200078e0008 */
[----:B------:R-:W-:-:S06]  /*0440*/  MOV R2, 0x470 ;  /* 0x0000047000027802 */ /* 0x000fcc0000000f00 */
[----:B------:R-:W2:Y:S02]  /*0450*/  LDC R5, c[0x0][0x3c4] ;  /* 0x0000f100ff057b82 */ /* 0x000ea40000000800 */
[----:B-12---:R-:W-:Y:S05]  /*0460*/  CALL.REL.NOINC `($__internal_3_$__cuda_sm20_rem_u64) ;  /* 0x0000001c00a87944 */ /* 0x006fea0003c00000 */
[----:B------:R-:W-:Y:S02]  /*0470*/  IMAD.MOV.U32 R8, RZ, RZ, R6 ;  /* 0x000000ffff087224 */ /* 0x000fe400078e0006 */
[----:B------:R-:W-:-:S07]  /*0480*/  IMAD.MOV.U32 R9, RZ, RZ, R5 ;  /* 0x000000ffff097224 */ /* 0x000fce00078e0005 */
.L_x_30:
        /* <DEDUP_REMOVED lines=28> */
.L_x_31:
[----:B------:R-:W-:Y:S01]  /*0650*/  IMAD.MOV.U32 R0, RZ, RZ, R3 ;  /* 0x000000ffff007224 */ /* 0x000fe200078e0003 */
[----:B------:R-:W-:Y:S01]  /*0660*/  MOV R7, R4 ;  /* 0x0000000400077202 */ /* 0x000fe20000000f00 */
[----:B------:R-:W-:Y:S01]  /*0670*/  IMAD.MOV.U32 R6, RZ, RZ, R12 ;  /* 0x000000ffff067224 */ /* 0x000fe200078e000c */
[----:B------:R-:W-:Y:S01]  /*0680*/  MOV R2, 0x6b0 ;  /* 0x000006b000027802 */ /* 0x000fe20000000f00 */
[----:B------:R-:W-:-:S07]  /*0690*/  IMAD.MOV.U32 R5, RZ, RZ, R11 ;  /* 0x000000ffff057224 */ /* 0x000fce00078e000b */
[----:B------:R-:W-:Y:S05]  /*06a0*/  CALL.REL.NOINC `($__internal_3_$__cuda_sm20_rem_u64) ;  /* 0x0000001c00187944 */ /* 0x000fea0003c00000 */
[----:B------:R-:W-:-:S04]  /*06b0*/  ISETP.NE.U32.AND P0, PT, R6, RZ, PT ;  /* 0x000000ff0600720c */ /* 0x000fc80003f05070 */
[----:B------:R-:W-:-:S13]  /*06c0*/  ISETP.NE.AND.EX P0, PT, R5, RZ, PT, P0 ;  /* 0x000000ff0500720c */ /* 0x000fda0003f05300 */
.L_x_32:
        /* <DEDUP_REMOVED lines=30> */
.L_x_34:
[----:B------:R-:W1:Y:S01]  /*08b0*/  LDC R6, c[0x0][0x3c0] ;  /* 0x0000f000ff067b82 */ /* 0x000e620000000800 */
[----:B------:R-:W-:Y:S01]  /*08c0*/  IMAD.MOV.U32 R0, RZ, RZ, R3 ;  /* 0x000000ffff007224 */ /* 0x000fe200078e0003 */
[----:B------:R-:W-:Y:S01]  /*08d0*/  MOV R2, 0x910 ;  /* 0x0000091000027802 */ /* 0x000fe20000000f00 */
[----:B------:R-:W-:-:S05]  /*08e0*/  IMAD.MOV.U32 R7, RZ, RZ, R4 ;  /* 0x000000ffff077224 */ /* 0x000fca00078e0004 */
[----:B------:R-:W2:Y:S02]  /*08f0*/  LDC R5, c[0x0][0x3c4] ;  /* 0x0000f100ff057b82 */ /* 0x000ea40000000800 */
[----:B-12---:R-:W-:Y:S05]  /*0900*/  CALL.REL.NOINC `($__internal_3_$__cuda_sm20_rem_u64) ;  /* 0x0000001800807944 */ /* 0x006fea0003c00000 */
[----:B------:R-:W-:Y:S01]  /*0910*/  MOV R8, R6 ;  /* 0x0000000600087202 */ /* 0x000fe20000000f00 */
[----:B------:R-:W-:-:S07]  /*0920*/  IMAD.MOV.U32 R9, RZ, RZ, R5 ;  /* 0x000000ffff097224 */ /* 0x000fce00078e0005 */
.L_x_35:
        /* <DEDUP_REMOVED lines=26> */
.L_x_36:
[----:B------:R-:W1:Y:S01]  /*0ad0*/  LDC R6, c[0x0][0x3c0] ;  /* 0x0000f000ff067b82 */ /* 0x000e620000000800 */
[----:B------:R-:W-:Y:S01]  /*0ae0*/  IMAD.MOV.U32 R0, RZ, RZ, R2 ;  /* 0x000000ffff007224 */ /* 0x000fe200078e0002 */
[----:B------:R-:W-:Y:S02]  /*0af0*/  MOV R7, R8 ;  /* 0x0000000800077202 */ /* 0x000fe40000000f00 */
[----:B------:R-:W-:-:S04]  /*0b00*/  MOV R2, 0xb30 ;  /* 0x00000b3000027802 */ /* 0x000fc80000000f00 */
[----:B------:R-:W2:Y:S03]  /*0b10*/  LDC R5, c[0x0][0x3c4] ;  /* 0x0000f100ff057b82 */ /* 0x000ea60000000800 */
[----:B-12---:R-:W-:Y:S05]  /*0b20*/  CALL.REL.NOINC `($__internal_3_$__cuda_sm20_rem_u64) ;  /* 0x0000001400f87944 */ /* 0x006fea0003c00000 */
[----:B------:R-:W-:-:S07]  /*0b30*/  IMAD.MOV.U32 R7, RZ, RZ, R5 ;  /* 0x000000ffff077224 */ /* 0x000fce00078e0005 */
.L_x_37:
[----:B------:R-:W-:-:S05]  /*0b40*/  IADD3 R3, P0, PT, R6, R3, RZ ;  /* 0x0000000306037210 */ /* 0x000fca0007f1e0ff */
[----:B------:R-:W-:-:S08]  /*0b50*/  IMAD.X R4, R7, 0x1, R4, P0 ;  /* 0x0000000107047824 */ /* 0x000fd000000e0604 */
.L_x_33:
        /* <DEDUP_REMOVED lines=35> */
.L_x_38:
[----:B------:R-:W1:Y:S01]  /*0d90*/  LDC R0, c[0x0][0x380] ;  /* 0x0000e000ff007b82 */ /* 0x000e620000000800 */
[----:B------:R-:W-:-:S07]  /*0da0*/  MOV R2, 0xdf0 ;  /* 0x00000df000027802 */ /* 0x000fce0000000f00 */
[----:B------:R-:W2:Y:S08]  /*0db0*/  LDC R7, c[0x0][0x384] ;  /* 0x0000e100ff077b82 */ /* 0x000eb00000000800 */
[----:B------:R-:W3:Y:S08]  /*0dc0*/  LDC R6, c[0x0][0x3a0] ;  /* 0x0000e800ff067b82 */ /* 0x000ef00000000800 */
[----:B------:R-:W4:Y:S02]  /*0dd0*/  LDC R5, c[0x0][0x3a4] ;  /* 0x0000e900ff057b82 */ /* 0x000f240000000800 */
[----:B-1234-:R-:W-:Y:S05]  /*0de0*/  CALL.REL.NOINC `($__internal_3_$__cuda_sm20_rem_u64) ;  /* 0x0000001400487944 */ /* 0x01efea0003c00000 */
[----:B------:R-:W-:Y:S01]  /*0df0*/  MOV R8, R6 ;  /* 0x0000000600087202 */ /* 0x000fe20000000f00 */
[----:B------:R-:W-:-:S07]  /*0e00*/  IMAD.MOV.U32 R9, RZ, RZ, R5 ;  /* 0x000000ffff097224 */ /* 0x000fce00078e0005 */
.L_x_39:
        /* <DEDUP_REMOVED lines=28> */
.L_x_40:
[----:B------:R-:W1:Y:S01]  /*0fd0*/  LDC R6, c[0x0][0x3a0] ;  /* 0x0000e800ff067b82 */ /* 0x000e620000000800 */
[----:B------:R-:W-:Y:S01]  /*0fe0*/  MOV R0, R2 ;  /* 0x0000000200007202 */ /* 0x000fe20000000f00 */
[----:B------:R-:W-:Y:S01]  /*0ff0*/  IMAD.MOV.U32 R7, RZ, RZ, R10 ;  /* 0x000000ffff077224 */ /* 0x000fe200078e000a */
[----:B------:R-:W-:-:S05]  /*1000*/  MOV R2, 0x1030 ;  /* 0x0000103000027802 */ /* 0x000fca0000000f00 */
[----:B------:R-:W2:Y:S02]  /*1010*/  LDC R5, c[0x0][0x3a4] ;  /* 0x0000e900ff057b82 */ /* 0x000ea40000000800 */
[----:B-12---:R-:W-:Y:S05]  /*1020*/  CALL.REL.NOINC `($__internal_3_$__cuda_sm20_rem_u64) ;  /* 0x0000001000b87944 */ /* 0x006fea0003c00000 */
[----:B------:R-:W-:-:S07]  /*1030*/  IMAD.MOV.U32 R7, RZ, RZ, R5 ;  /* 0x000000ffff077224 */ /* 0x000fce00078e0005 */
.L_x_41:
        /* <DEDUP_REMOVED lines=26> */
.L_x_42:
[----:B------:R-:W-:Y:S01]  /*11e0*/  IMAD.MOV.U32 R6, RZ, RZ, R8 ;  /* 0x000000ffff067224 */ /* 0x000fe200078e0008 */
[----:B------:R-:W-:Y:S01]  /*11f0*/  MOV R2, 0x1220 ;  /* 0x0000122000027802 */ /* 0x000fe20000000f00 */
[----:B------:R-:W-:-:S07]  /*1200*/  IMAD.MOV.U32 R5, RZ, RZ, R9 ;  /* 0x000000ffff057224 */ /* 0x000fce00078e0009 */
[----:B------:R-:W-:Y:S05]  /*1210*/  CALL.REL.NOINC `($__internal_3_$__cuda_sm20_rem_u64) ;  /* 0x00000010003c7944 */ /* 0x000fea0003c00000 */
[----:B------:R-:W-:-:S04]  /*1220*/  ISETP.NE.U32.AND P0, PT, R6, RZ, PT ;  /* 0x000000ff0600720c */ /* 0x000fc80003f05070 */
[----:B------:R-:W-:-:S13]  /*1230*/  ISETP.NE.AND.EX P0, PT, R5, RZ, PT, P0 ;  /* 0x000000ff0500720c */ /* 0x000fda0003f05300 */
.L_x_43:
        /* <DEDUP_REMOVED lines=27> */
.L_x_45:
[----:B------:R-:W1:Y:S01]  /*13f0*/  LDC R6, c[0x0][0x3a0] ;  /* 0x0000e800ff067b82 */ /* 0x000e620000000800 */
[----:B------:R-:W-:Y:S01]  /*1400*/  IMAD.MOV.U32 R0, RZ, RZ, R11 ;  /* 0x000000ffff007224 */ /* 0x000fe200078e000b */
[----:B------:R-:W-:Y:S02]  /*1410*/  MOV R7, R10 ;  /* 0x0000000a00077202 */ /* 0x000fe40000000f00 */
[----:B------:R-:W-:-:S04]  /*1420*/  MOV R2, 0x1450 ;  /* 0x0000145000027802 */ /* 0x000fc80000000f00 */
[----:B------:R-:W2:Y:S03]  /*1430*/  LDC R5, c[0x0][0x3a4] ;  /* 0x0000e900ff057b82 */ /* 0x000ea60000000800 */
[----:B-12---:R-:W-:Y:S05]  /*1440*/  CALL.REL.NOINC `($__internal_3_$__cuda_sm20_rem_u64) ;  /* 0x0000000c00b07944 */ /* 0x006fea0003c00000 */
[----:B------:R-:W-:Y:S02]  /*1450*/  IMAD.MOV.U32 R14, RZ, RZ, R6 ;  /* 0x000000ffff0e7224 */ /* 0x000fe400078e0006 */
[----:B------:R-:W-:-:S07]  /*1460*/  IMAD.MOV.U32 R15, RZ, RZ, R5 ;  /* 0x000000ffff0f7224 */ /* 0x000fce00078e0005 */
.L_x_46:
        /* <DEDUP_REMOVED lines=26> */
.L_x_47:
[----:B------:R-:W1:Y:S01]  /*1610*/  LDC R6, c[0x0][0x3a0] ;  /* 0x0000e800ff067b82 */ /* 0x000e620000000800 */
[----:B------:R-:W-:Y:S01]  /*1620*/  MOV R0, R2 ;  /* 0x0000000200007202 */ /* 0x000fe20000000f00 */
[----:B------:R-:W-:Y:S01]  /*1630*/  IMAD.MOV.U32 R7, RZ, RZ, R14 ;  /* 0x000000ffff077224 */ /* 0x000fe200078e000e */
[----:B------:R-:W-:-:S05]  /*1640*/  MOV R2, 0x1670 ;  /* 0x0000167000027802 */ /* 0x000fca0000000f00 */
[----:B------:R-:W2:Y:S02]  /*1650*/  LDC R5, c[0x0][0x3a4] ;  /* 0x0000e900ff057b82 */ /* 0x000ea40000000800 */
[----:B-12---:R-:W-:Y:S05]  /*1660*/  CALL.REL.NOINC `($__internal_3_$__cuda_sm20_rem_u64) ;  /* 0x0000000c00287944 */ /* 0x006fea0003c00000 */
[----:B------:R-:W-:-:S07]  /*1670*/  IMAD.MOV.U32 R7, RZ, RZ, R5 ;  /* 0x000000ffff077224 */ /* 0x000fce00078e0005 */
.L_x_48:
[----:B------:R-:W-:-:S04]  /*1680*/  IADD3 R0, P0, PT, R6, R11, RZ ;  /* 0x0000000b06007210 */ /* 0x000fc80007f1e0ff */
[----:B------:R-:W-:-:S09]  /*1690*/  IADD3.X R7, PT, PT, R7, R10, RZ, P0, !PT ;  /* 0x0000000a07077210 */ /* 0x000fd200007fe4ff */
.L_x_44:
        /* <DEDUP_REMOVED lines=38> */
.L_x_49:
[----:B--2---:R-:W-:Y:S01]  /*1900*/  IMAD.MOV.U32 R5, RZ, RZ, R14 ;  /* 0x000000ffff057224 */ /* 0x004fe200078e000e */
[----:B------:R-:W-:Y:S01]  /*1910*/  MOV R6, 0x1940 ;  /* 0x0000194000067802 */ /* 0x000fe20000000f00 */
[----:B------:R-:W1:Y:S06]  /*1920*/  LDCU.64 UR6, c[0x0][0x390] ;  /* 0x00007200ff0677ac */ /* 0x000e6c0008000a00 */
[----:B-1----:R-:W-:Y:S05]  /*1930*/  CALL.REL.NOINC `($__internal_2_$__cuda_sm20_div_u64) ;  /* 0x0000000400647944 */ /* 0x002fea0003c00000 */
[----:B------:R-:W-:Y:S01]  /*1940*/  IMAD.MOV.U32 R16, RZ, RZ, R5 ;  /* 0x000000ffff107224 */ /* 0x000fe200078e0005 */
[----:B------:R-:W-:-:S07]  /*1950*/  MOV R17, R18 ;  /* 0x0000001200117202 */ /* 0x000fce0000000f00 */
.L_x_50:
        /* <DEDUP_REMOVED lines=10> */
[----:B------:R-:W1:Y:S02]  /*1a00*/  LDCU UR12, c[0x0][0x3b0] ;  /* 0x00007600ff0c77ac */ /* 0x000e640008000800 */
        /* <DEDUP_REMOVED lines=12> */
[----:B------:R-:W-:-:S03]  /*1ad0*/  IMAD.MOV.U32 R15, RZ, RZ, RZ ;  /* 0x000000ffff0f7224 */ /* 0x000fc600078e00ff */
        /* <DEDUP_REMOVED lines=10> */
.L_x_51:
[----:B------:R-:W-:Y:S01]  /*1b80*/  MOV R5, R14 ;  /* 0x0000000e00057202 */ /* 0x000fe20000000f00 */
[----:B------:R-:W1:Y:S01]  /*1b90*/  LDCU.64 UR6, c[0x0][0x3b0] ;  /* 0x00007600ff0677ac */ /* 0x000e620008000a00 */
[----:B------:R-:W-:-:S07]  /*1ba0*/  MOV R6, 0x1bc0 ;  /* 0x00001bc000067802 */ /* 0x000fce0000000f00 */
[----:B-1----:R-:W-:Y:S05]  /*1bb0*/  CALL.REL.NOINC `($__internal_2_$__cuda_sm20_div_u64) ;  /* 0x0000000000c47944 */ /* 0x002fea0003c00000 */
[----:B------:R-:W1:Y:S01]  /*1bc0*/  LDCU.64 UR12, c[0x0][0x3b0] ;  /* 0x00007600ff0c77ac */ /* 0x000e620008000a00 */
[----:B------:R-:W-:Y:S01]  /*1bd0*/  IADD3 R17, P0, PT, RZ, -R5, RZ ;  /* 0x80000005ff117210 */ /* 0x000fe20007f1e0ff */
[----:B------:R-:W-:-:S04]  /*1be0*/  IMAD.MOV.U32 R15, RZ, RZ, RZ ;  /* 0x000000ffff0f7224 */ /* 0x000fc800078e00ff */
[----:B------:R-:W-:-:S04]  /*1bf0*/  IMAD.X R6, RZ, RZ, ~R18, P0 ;  /* 0x000000ffff067224 */ /* 0x000fc800000e0e12 */
[----:B-1----:R-:W-:Y:S02]  /*1c00*/  IMAD R6, R6, UR12, RZ ;  /* 0x0000000c06067c24 */ /* 0x002fe4000f8e02ff */
[----:B------:R-:W-:-:S04]  /*1c10*/  IMAD.WIDE.U32 R14, R17, UR12, R14 ;  /* 0x0000000c110e7c25 */ /* 0x000fc8000f8e000e */
[----:B------:R-:W-:Y:S01]  /*1c20*/  IMAD R17, R17, UR13, R6 ;  /* 0x0000000d11117c24 */ /* 0x000fe2000f8e0206 */
[----:B------:R-:W-:Y:S01]  /*1c30*/  MOV R19, R14 ;  /* 0x0000000e00137202 */ /* 0x000fe20000000f00 */
[----:B------:R-:W-:Y:S02]  /*1c40*/  IMAD.MOV.U32 R14, RZ, RZ, R5 ;  /* 0x000000ffff0e7224 */ /* 0x000fe400078e0005 */
[----:B------:R-:W-:Y:S01]  /*1c50*/  IMAD.IADD R16, R15, 0x1, R17 ;  /* 0x000000010f107824 */ /* 0x000fe200078e0211 */
[----:B------:R-:W-:-:S07]  /*1c60*/  MOV R15, R18 ;  /* 0x00000012000f7202 */ /* 0x000fce0000000f00 */
.L_x_52:
[----:B------:R-:W1:Y:S01]  /*1c70*/  LDCU.64 UR6, c[0x0][0x120] ;  /* 0x00002400ff0677ac */ /* 0x000e620008000a00 */
[----:B------:R-:W-:Y:S01]  /*1c80*/  QSPC.E.G P1, RZ, [R8] ;  /* 0x0000000008ff73aa */ /* 0x000fe20000020100 */
[----:B------:R-:W2:Y:S03]  /*1c90*/  LDCU.64 UR4, c[0x0][0x3b8] ;  /* 0x00007700ff0477ac */ /* 0x000ea60008000a00 */
        /* <DEDUP_REMOVED lines=8> */
[----:B------:R-:W-:-:S05]  /*1d20*/  IADD3 R10, P1, PT, R19, R10, RZ ;  /* 0x0000000a130a7210 */ /* 0x000fca0007f3e0ff */
[----:B------:R-:W-:Y:S02]  /*1d30*/  IMAD.X R5, R16, 0x1, R2, P1 ;  /* 0x0000000110057824 */ /* 0x000fe400008e0602 */
[----:B------:R-:W-:-:S03]  /*1d40*/  IMAD.SHL.U32 R11, R10, 0x8, RZ ;  /* 0x000000080a0b7824 */ /* 0x000fc600078e00ff */
[----:B------:R-:W-:Y:S02]  /*1d50*/  SHF.L.U64.HI R2, R10, 0x3, R5 ;  /* 0x000000030a027819 */ /* 0x000fe40000010205 */
[----:B------:R-:W-:Y:S02]  /*1d60*/  IADD3 R6, P1, PT, R0, R11, RZ ;  /* 0x0000000b00067210 */ /* 0x000fe40007f3e0ff */
[----:B------:R-:W-:Y:S01]  /*1d70*/  @!P0 IADD3 R8, P2, PT, R11, R8, RZ ;  /* 0x000000080b088210 */ /* 0x000fe20007f5e0ff */
[----:B------:R-:W-:Y:S01]  /*1d80*/  IMAD.MOV.U32 R11, RZ, RZ, R16 ;  /* 0x000000ffff0b7224 */ /* 0x000fe200078e0010 */
[----:B------:R-:W-:Y:S01]  /*1d90*/  MOV R10, R19 ;  /* 0x00000013000a7202 */ /* 0x000fe20000000f00 */
[----:B------:R-:W-:Y:S01]  /*1da0*/  IMAD.X R7, R7, 0x1, R2, P1 ;  /* 0x0000000107077824 */ /* 0x000fe200008e0602 */
[----:B------:R-:W-:Y:S02]  /*1db0*/  @!P0 MOV R5, R12 ;  /* 0x0000000c00058202 */ /* 0x000fe40000000f00 */
[----:B------:R-:W-:Y:S01]  /*1dc0*/  @!P0 IADD3.X R9, PT, PT, R2, R9, RZ, P2, !PT ;  /* 0x0000000902098210 */ /* 0x000fe200017fe4ff */
[----:B------:R-:W-:-:S04]  /*1dd0*/  IMAD.WIDE.U32 R10, R14, UR4, R10 ;  /* 0x000000040e0a7c25 */ /* 0x000fc8000f8e000a */
[----:B------:R-:W-:-:S05]  /*1de0*/  @!P0 IMAD R5, R10, 0x8, R5 ;  /* 0x000000080a058824 */ /* 0x000fca00078e0205 */
[----:B------:R-:W-:Y:S01]  /*1df0*/  @!PT LDS RZ, [RZ] ;  /* 0x00000000fffff984 */ /* 0x000fe20000000800 */
[----:B-1----:R-:W-:Y:S04]  /*1e00*/  @!P0 LDGSTS.E.64 [R5], desc[UR6][R8.64] ;  /* 0x0000000008058fae */ /* 0x002fe8000b9a1406 */
[----:B------:R-:W2:Y:S01]  /*1e10*/  @P0 LD.E.64 R6, desc[UR6][R6.64] ;  /* 0x0000000606060980 */ /* 0x000ea2000c101b00 */
[----:B------:R-:W-:Y:S01]  /*1e20*/  UIADD3.X UR5, UPT, UPT, UR13, UR5, URZ, UP0, !UPT ;  /* 0x000000050d057290 */ /* 0x000fe200087fe4ff */
[----:B------:R-:W-:Y:S01]  /*1e30*/  IMAD R13, R15, UR4, RZ ;  /* 0x000000040f0d7c24 */ /* 0x000fe2000f8e02ff */
[----:B------:R-:W-:-:S04]  /*1e40*/  LEA R2, P1, R10, R3, 0x3 ;  /* 0x000000030a027211 */ /* 0x000fc800078218ff */
[----:B------:R-:W-:-:S04]  /*1e50*/  IMAD R13, R14, UR5, R13 ;  /* 0x000000050e0d7c24 */ /* 0x000fc8000f8e020d */
[----:B------:R-:W-:-:S05]  /*1e60*/  IMAD.IADD R3, R11, 0x1, R13 ;  /* 0x000000010b037824 */ /* 0x000fca00078e020d */
[----:B------:R-:W-:-:S05]  /*1e70*/  LEA.HI.X R3, R10, R4, R3, 0x3, P1 ;  /* 0x000000040a037211 */ /* 0x000fca00008f1c03 */
[----:B--2---:R-:W-:Y:S04]  /*1e80*/  @P0 ST.E.64 desc[UR6][R2.64], R6 ;  /* 0x0000000602000985 */ /* 0x004fe8000c101b06 */
[----:B------:R-:W0:Y:S01]  /*1e90*/  LDGDEPBAR ;  /* 0x00000000000079af */ /* 0x000e220000000000 */
[----:B------:R-:W-:-:S04]  /*1ea0*/  DEPBAR.LE SB0, 0x0 ;  /* 0x000080000000791a */ /* 0x000fc80000000000 */
[----:B------:R-:W-:Y:S06]  /*1eb0*/  BAR.SYNC.DEFER_BLOCKING 0x0 ;  /* 0x0000000000007b1d */ /* 0x000fec0000010000 */
[----:B------:R-:W-:Y:S05]  /*1ec0*/  EXIT ;  /* 0x000000000000794d */ /* 0x000fea0003800000 */
        .weak           $__internal_2_$__cuda_sm20_div_u64
        .type           $__internal_2_$__cuda_sm20_div_u64,@function
        .size           $__internal_2_$__cuda_sm20_div_u64,($__internal_3_$__cuda_sm20_rem_u64 - $__internal_2_$__cuda_sm20_div_u64)
$__internal_2_$__cuda_sm20_div_u64:
        /* <DEDUP_REMOVED lines=67> */
[----:B------:R-:W-:Y:S06]  /*2300*/  RET.REL.NODEC R16 `(_ZN20async_copy_benchmark18asyncCopyBenchmarkI6float2EEvPT_mmmmmmmm) ;  /* 0xffffffdc103c7950 */ /* 0x000fec0003c3ffff */
        .weak           $__internal_3_$__cuda_sm20_rem_u64
        .type           $__internal_3_$__cuda_sm20_rem_u64,@function
        .size           $__internal_3_$__cuda_sm20_rem_u64,(.L_x_84 - $__internal_3_$__cuda_sm20_rem_u64)
$__internal_3_$__cuda_sm20_rem_u64:
        /* <DEDUP_REMOVED lines=65> */
[----:B------:R-:W-:Y:S06]  /*2720*/  RET.REL.NODEC R14 `(_ZN20async_copy_benchmark18asyncCopyBenchmarkI6float2EEvPT_mmmmmmmm) ;  /* 0xffffffd80e347950 */ /* 0x000fec0003c3ffff */
.L_x_53:
        /* <DEDUP_REMOVED lines=13> */
.L_x_84:


//--------------------- .text._ZN20async_copy_benchmark18asyncCopyBenchmarkIfEEvPT_mmmmmmmm --------------------------
	.section	.text._ZN20async_copy_benchmark18asyncCopyBenchmarkIfEEvPT_mmmmmmmm,"ax",@progbits
	.align	128
        .global         _ZN20async_copy_benchmark18asyncCopyBenchmarkIfEEvPT_mmmmmmmm
        .type           _ZN20async_copy_benchmark18asyncCopyBenchmarkIfEEvPT_mmmmmmmm,@function
        .size           _ZN20async_copy_benchmark18asyncCopyBenchmarkIfEEvPT_mmmmmmmm,(.L_x_86 - _ZN20async_copy_benchmark18asyncCopyBenchmarkIfEEvPT_mmmmmmmm)
        .other          _ZN20async_copy_benchmark18asyncCopyBenchmarkIfEEvPT_mmmmmmmm,@"STO_CUDA_ENTRY STV_DEFAULT"
_ZN20async_copy_benchmark18asyncCopyBenchmarkIfEEvPT_mmmmmmmm:
.text._ZN20async_copy_benchmark18asyncCopyBenchmarkIfEEvPT_mmmmmmmm:
        /* <DEDUP_REMOVED lines=32> */
.L_x_54:
[----:B------:R-:W1:Y:S01]  /*0200*/  LDC R6, c[0x0][0x3c0] ;  /* 0x0000f000ff067b82 */ /* 0x000e620000000800 */
[----:B------:R-:W-:Y:S01]  /*0210*/  IMAD.MOV.U32 R0, RZ, RZ, R2 ;  /* 0x000000ffff007224 */ /* 0x000fe200078e0002 */
[----:B------:R-:W-:Y:S01]  /*0220*/  MOV R2, 0x260 ;  /* 0x0000026000027802 */ /* 0x000fe20000000f00 */
[----:B------:R-:W-:-:S05]  /*0230*/  IMAD.MOV.U32 R7, RZ, RZ, R3 ;  /* 0x000000ffff077224 */ /* 0x000fca00078e0003 */
[----:B------:R-:W2:Y:S02]  /*0240*/  LDC R5, c[0x0][0x3c4] ;  /* 0x0000f100ff057b82 */ /* 0x000ea40000000800 */
[----:B-12---:R-:W-:Y:S05]  /*0250*/  CALL.REL.NOINC `($__internal_5_$__cuda_sm20_rem_u64) ;  /* 0x00000020002c7944 */ /* 0x006fea0003c00000 */
[----:B------:R-:W-:-:S07]  /*0260*/  IMAD.MOV.U32 R4, RZ, RZ, R6 ;  /* 0x000000ffff047224 */ /* 0x000fce00078e0006 */
.L_x_55:
        /* <DEDUP_REMOVED lines=27> */
.L_x_56:
[----:B------:R-:W1:Y:S01]  /*0420*/  LDC R6, c[0x0][0x3c0] ;  /* 0x0000f000ff067b82 */ /* 0x000e620000000800 */
[----:B------:R-:W-:Y:S01]  /*0430*/  IMAD.MOV.U32 R0, RZ, RZ, R8 ;  /* 0x000000ffff007224 */ /* 0x000fe200078e0008 */
[----:B------:R-:W-:-:S06]  /*0440*/  MOV R2, 0x470 ;  /* 0x0000047000027802 */ /* 0x000fcc0000000f00 */
[----:B------:R-:W2:Y:S02]  /*0450*/  LDC R5, c[0x0][0x3c4] ;  /* 0x0000f100ff057b82 */ /* 0x000ea40000000800 */
[----:B-12---:R-:W-:Y:S05]  /*0460*/  CALL.REL.NOINC `($__internal_5_$__cuda_sm20_rem_u64) ;  /* 0x0000001c00a87944 */ /* 0x006fea0003c00000 */
[----:B------:R-:W-:Y:S02]  /*0470*/  IMAD.MOV.U32 R8, RZ, RZ, R6 ;  /* 0x000000ffff087224 */ /* 0x000fe400078e0006 */
[----:B------:R-:W-:-:S07]  /*0480*/  IMAD.MOV.U32 R9, RZ, RZ, R5 ;  /* 0x000000ffff097224 */ /* 0x000fce00078e0005 */
.L_x_57:
        /* <DEDUP_REMOVED lines=28> */
.L_x_58:
[----:B------:R-:W-:Y:S01]  /*0650*/  IMAD.MOV.U32 R0, RZ, RZ, R3 ;  /* 0x000000ffff007224 */ /* 0x000fe200078e0003 */
[----:B------:R-:W-:Y:S01]  /*0660*/  MOV R7, R4 ;  /* 0x0000000400077202 */ /* 0x000fe20000000f00 */
[----:B------:R-:W-:Y:S01]  /*0670*/  IMAD.MOV.U32 R6, RZ, RZ, R12 ;  /* 0x000000ffff067224 */ /* 0x000fe200078e000c */
[----:B------:R-:W-:Y:S01]  /*0680*/  MOV R2, 0x6b0 ;  /* 0x000006b000027802 */ /* 0x000fe20000000f00 */
[----:B------:R-:W-:-:S07]  /*0690*/  IMAD.MOV.U32 R5, RZ, RZ, R11 ;  /* 0x000000ffff057224 */ /* 0x000fce00078e000b */
[----:B------:R-:W-:Y:S05]  /*06a0*/  CALL.REL.NOINC `($__internal_5_$__cuda_sm20_rem_u64) ;  /* 0x0000001c00187944 */ /* 0x000fea0003c00000 */
[----:B------:R-:W-:-:S04]  /*06b0*/  ISETP.NE.U32.AND P0, PT, R6, RZ, PT ;  /* 0x000000ff0600720c */ /* 0x000fc80003f05070 */
[----:B------:R-:W-:-:S13]  /*06c0*/  ISETP.NE.AND.EX P0, PT, R5, RZ, PT, P0 ;  /* 0x000000ff0500720c */ /* 0x000fda0003f05300 */
.L_x_59:
        /* <DEDUP_REMOVED lines=30> */
.L_x_61:
[----:B------:R-:W1:Y:S01]  /*08b0*/  LDC R6, c[0x0][0x3c0] ;  /* 0x0000f000ff067b82 */ /* 0x000e620000000800 */
[----:B------:R-:W-:Y:S01]  /*08c0*/  IMAD.MOV.U32 R0, RZ, RZ, R3 ;  /* 0x000000ffff007224 */ /* 0x000fe200078e0003 */
[----:B------:R-:W-:Y:S01]  /*08d0*/  MOV R2, 0x910 ;  /* 0x0000091000027802 */ /* 0x000fe20000000f00 */
[----:B------:R-:W-:-:S05]  /*08e0*/  IMAD.MOV.U32 R7, RZ, RZ, R4 ;  /* 0x000000ffff077224 */ /* 0x000fca00078e0004 */
[----:B------:R-:W2:Y:S02]  /*08f0*/  LDC R5, c[0x0][0x3c4] ;  /* 0x0000f100ff057b82 */ /* 0x000ea40000000800 */
[----:B-12---:R-:W-:Y:S05]  /*0900*/  CALL.REL.NOINC `($__internal_5_$__cuda_sm20_rem_u64) ;  /* 0x0000001800807944 */ /* 0x006fea0003c00000 */
[----:B------:R-:W-:Y:S01]  /*0910*/  MOV R8, R6 ;  /* 0x0000000600087202 */ /* 0x000fe20000000f00 */
[----:B------:R-:W-:-:S07]  /*0920*/  IMAD.MOV.U32 R9, RZ, RZ, R5 ;  /* 0x000000ffff097224 */ /* 0x000fce00078e0005 */
.L_x_62:
        /* <DEDUP_REMOVED lines=26> */
.L_x_63:
[----:B------:R-:W1:Y:S01]  /*0ad0*/  LDC R6, c[0x0][0x3c0] ;  /* 0x0000f000ff067b82 */ /* 0x000e620000000800 */
[----:B------:R-:W-:Y:S01]  /*0ae0*/  IMAD.MOV.U32 R0, RZ, RZ, R2 ;  /* 0x000000ffff007224 */ /* 0x000fe200078e0002 */
[----:B------:R-:W-:Y:S02]  /*0af0*/  MOV R7, R8 ;  /* 0x0000000800077202 */ /* 0x000fe40000000f00 */
[----:B------:R-:W-:-:S04]  /*0b00*/  MOV R2, 0xb30 ;  /* 0x00000b3000027802 */ /* 0x000fc80000000f00 */
[----:B------:R-:W2:Y:S03]  /*0b10*/  LDC R5, c[0x0][0x3c4] ;  /* 0x0000f100ff057b82 */ /* 0x000ea60000000800 */
[----:B-12---:R-:W-:Y:S05]  /*0b20*/  CALL.REL.NOINC `($__internal_5_$__cuda_sm20_rem_u64) ;  /* 0x0000001400f87944 */ /* 0x006fea0003c00000 */
[----:B------:R-:W-:-:S07]  /*0b30*/  IMAD.MOV.U32 R7, RZ, RZ, R5 ;  /* 0x000000ffff077224 */ /* 0x000fce00078e0005 */
.L_x_64:
[----:B------:R-:W-:-:S05]  /*0b40*/  IADD3 R3, P0, PT, R6, R3, RZ ;  /* 0x0000000306037210 */ /* 0x000fca0007f1e0ff */
[----:B------:R-:W-:-:S08]  /*0b50*/  IMAD.X R4, R7, 0x1, R4, P0 ;  /* 0x0000000107047824 */ /* 0x000fd000000e0604 */
.L_x_60:
        /* <DEDUP_REMOVED lines=35> */
.L_x_65:
[----:B------:R-:W1:Y:S01]  /*0d90*/  LDC R0, c[0x0][0x380] ;  /* 0x0000e000ff007b82 */ /* 0x000e620000000800 */
[----:B------:R-:W-:-:S07]  /*0da0*/  MOV R2, 0xdf0 ;  /* 0x00000df000027802 */ /* 0x000fce0000000f00 */
[----:B------:R-:W2:Y:S08]  /*0db0*/  LDC R7, c[0x0][0x384] ;  /* 0x0000e100ff077b82 */ /* 0x000eb00000000800 */
[----:B------:R-:W3:Y:S08]  /*0dc0*/  LDC R6, c[0x0][0x3a0] ;  /* 0x0000e800ff067b82 */ /* 0x000ef00000000800 */
[----:B------:R-:W4:Y:S02]  /*0dd0*/  LDC R5, c[0x0][0x3a4] ;  /* 0x0000e900ff057b82 */ /* 0x000f240000000800 */
[----:B-1234-:R-:W-:Y:S05]  /*0de0*/  CALL.REL.NOINC `($__internal_5_$__cuda_sm20_rem_u64) ;  /* 0x0000001400487944 */ /* 0x01efea0003c00000 */
[----:B------:R-:W-:Y:S01]  /*0df0*/  MOV R8, R6 ;  /* 0x0000000600087202 */ /* 0x000fe20000000f00 */
[----:B------:R-:W-:-:S07]  /*0e00*/  IMAD.MOV.U32 R9, RZ, RZ, R5 ;  /* 0x000000ffff097224 */ /* 0x000fce00078e0005 */
.L_x_66:
        /* <DEDUP_REMOVED lines=28> */
.L_x_67:
[----:B------:R-:W1:Y:S01]  /*0fd0*/  LDC R6, c[0x0][0x3a0] ;  /* 0x0000e800ff067b82 */ /* 0x000e620000000800 */
[----:B------:R-:W-:Y:S01]  /*0fe0*/  MOV R0, R2 ;  /* 0x0000000200007202 */ /* 0x000fe20000000f00 */
[----:B------:R-:W-:Y:S01]  /*0ff0*/  IMAD.MOV.U32 R7, RZ, RZ, R10 ;  /* 0x000000ffff077224 */ /* 0x000fe200078e000a */
[----:B------:R-:W-:-:S05]  /*1000*/  MOV R2, 0x1030 ;  /* 0x0000103000027802 */ /* 0x000fca0000000f00 */
[----:B------:R-:W2:Y:S02]  /*1010*/  LDC R5, c[0x0][0x3a4] ;  /* 0x0000e900ff057b82 */ /* 0x000ea40000000800 */
[----:B-12---:R-:W-:Y:S05]  /*1020*/  CALL.REL.NOINC `($__internal_5_$__cuda_sm20_rem_u64) ;  /* 0x0000001000b87944 */ /* 0x006fea0003c00000 */
[----:B------:R-:W-:-:S07]  /*1030*/  IMAD.MOV.U32 R7, RZ, RZ, R5 ;  /* 0x000000ffff077224 */ /* 0x000fce00078e0005 */
.L_x_68:
        /* <DEDUP_REMOVED lines=26> */
.L_x_69:
[----:B------:R-:W-:Y:S01]  /*11e0*/  IMAD.MOV.U32 R6, RZ, RZ, R8 ;  /* 0x000000ffff067224 */ /* 0x000fe200078e0008 */
[----:B------:R-:W-:Y:S01]  /*11f0*/  MOV R2, 0x1220 ;  /* 0x0000122000027802 */ /* 0x000fe20000000f00 */
[----:B------:R-:W-:-:S07]  /*1200*/  IMAD.MOV.U32 R5, RZ, RZ, R9 ;  /* 0x000000ffff057224 */ /* 0x000fce00078e0009 */
[----:B------:R-:W-:Y:S05]  /*1210*/  CALL.REL.NOINC `($__internal_5_$__cuda_sm20_rem_u64) ;  /* 0x00000010003c7944 */ /* 0x000fea0003c00000 */
[----:B------:R-:W-:-:S04]  /*1220*/  ISETP.NE.U32.AND P0, PT, R6, RZ, PT ;  /* 0x000000ff0600720c */ /* 0x000fc80003f05070 */
[----:B------:R-:W-:-:S13]  /*1230*/  ISETP.NE.AND.EX P0, PT, R5, RZ, PT, P0 ;  /* 0x000000ff0500720c */ /* 0x000fda0003f05300 */
.L_x_70:
        /* <DEDUP_REMOVED lines=27> */
.L_x_72:
[----:B------:R-:W1:Y:S01]  /*13f0*/  LDC R6, c[0x0][0x3a0] ;  /* 0x0000e800ff067b82 */ /* 0x000e620000000800 */
[----:B------:R-:W-:Y:S01]  /*1400*/  IMAD.MOV.U32 R0, RZ, RZ, R11 ;  /* 0x000000ffff007224 */ /* 0x000fe200078e000b */
[----:B------:R-:W-:Y:S02]  /*1410*/  MOV R7, R10 ;  /* 0x0000000a00077202 */ /* 0x000fe40000000f00 */
[----:B------:R-:W-:-:S04]  /*1420*/  MOV R2, 0x1450 ;  /* 0x0000145000027802 */ /* 0x000fc80000000f00 */
[----:B------:R-:W2:Y:S03]  /*1430*/  LDC R5, c[0x0][0x3a4] ;  /* 0x0000e900ff057b82 */ /* 0x000ea60000000800 */
[----:B-12---:R-:W-:Y:S05]  /*1440*/  CALL.REL.NOINC `($__internal_5_$__cuda_sm20_rem_u64) ;  /* 0x0000000c00b07944 */ /* 0x006fea0003c00000 */
[----:B------:R-:W-:Y:S02]  /*1450*/  IMAD.MOV.U32 R14, RZ, RZ, R6 ;  /* 0x000000ffff0e7224 */ /* 0x000fe400078e0006 */
[----:B------:R-:W-:-:S07]  /*1460*/  IMAD.MOV.U32 R15, RZ, RZ, R5 ;  /* 0x000000ffff0f7224 */ /* 0x000fce00078e0005 */
.L_x_73:
        /* <DEDUP_REMOVED lines=26> */
.L_x_74:
[----:B------:R-:W1:Y:S01]  /*1610*/  LDC R6, c[0x0][0x3a0] ;  /* 0x0000e800ff067b82 */ /* 0x000e620000000800 */
[----:B------:R-:W-:Y:S01]  /*1620*/  MOV R0, R2 ;  /* 0x0000000200007202 */ /* 0x000fe20000000f00 */
[----:B------:R-:W-:Y:S01]  /*1630*/  IMAD.MOV.U32 R7, RZ, RZ, R14 ;  /* 0x000000ffff077224 */ /* 0x000fe200078e000e */
[----:B------:R-:W-:-:S05]  /*1640*/  MOV R2, 0x1670 ;  /* 0x0000167000027802 */ /* 0x000fca0000000f00 */
[----:B------:R-:W2:Y:S02]  /*1650*/  LDC R5, c[0x0][0x3a4] ;  /* 0x0000e900ff057b82 */ /* 0x000ea40000000800 */
[----:B-12---:R-:W-:Y:S05]  /*1660*/  CALL.REL.NOINC `($__internal_5_$__cuda_sm20_rem_u64) ;  /* 0x0000000c00287944 */ /* 0x006fea0003c00000 */
[----:B------:R-:W-:-:S07]  /*1670*/  IMAD.MOV.U32 R7, RZ, RZ, R5 ;  /* 0x000000ffff077224 */ /* 0x000fce00078e0005 */
.L_x_75:
[----:B------:R-:W-:-:S04]  /*1680*/  IADD3 R0, P0, PT, R6, R11, RZ ;  /* 0x0000000b06007210 */ /* 0x000fc80007f1e0ff */
[----:B------:R-:W-:-:S09]  /*1690*/  IADD3.X R7, PT, PT, R7, R10, RZ, P0, !PT ;  /* 0x0000000a07077210 */ /* 0x000fd200007fe4ff */
.L_x_71:
        /* <DEDUP_REMOVED lines=38> */
.L_x_76:
[----:B--2---:R-:W-:Y:S01]  /*1900*/  IMAD.MOV.U32 R5, RZ, RZ, R14 ;  /* 0x000000ffff057224 */ /* 0x004fe200078e000e */
[----:B------:R-:W-:Y:S01]  /*1910*/  MOV R6, 0x1940 ;  /* 0x0000194000067802 */ /* 0x000fe20000000f00 */
[----:B------:R-:W1:Y:S06]  /*1920*/  LDCU.64 UR6, c[0x0][0x390] ;  /* 0x00007200ff0677ac */ /* 0x000e6c0008000a00 */
[----:B-1----:R-:W-:Y:S05]  /*1930*/  CALL.REL.NOINC `($__internal_4_$__cuda_sm20_div_u64) ;  /* 0x0000000400647944 */ /* 0x002fea0003c00000 */
[----:B------:R-:W-:Y:S01]  /*1940*/  IMAD.MOV.U32 R16, RZ, RZ, R5 ;  /* 0x000000ffff107224 */ /* 0x000fe200078e0005 */
[----:B------:R-:W-:-:S07]  /*1950*/  MOV R17, R18 ;  /* 0x0000001200117202 */ /* 0x000fce0000000f00 */
.L_x_77:
        /* <DEDUP_REMOVED lines=34> */
.L_x_78:
[----:B------:R-:W-:Y:S01]  /*1b80*/  MOV R5, R14 ;  /* 0x0000000e00057202 */ /* 0x000fe20000000f00 */
[----:B------:R-:W1:Y:S01]  /*1b90*/  LDCU.64 UR6, c[0x0][0x3b0] ;  /* 0x00007600ff0677ac */ /* 0x000e620008000a00 */
[----:B------:R-:W-:-:S07]  /*1ba0*/  MOV R6, 0x1bc0 ;  /* 0x00001bc000067802 */ /* 0x000fce0000000f00 */
[----:B-1----:R-:W-:Y:S05]  /*1bb0*/  CALL.REL.NOINC `($__internal_4_$__cuda_sm20_div_u64) ;  /* 0x0000000000c47944 */ /* 0x002fea0003c00000 */
        /* <DEDUP_REMOVED lines=11> */
.L_x_79:
        /* <DEDUP_REMOVED lines=25> */
[----:B-1----:R-:W-:Y:S04]  /*1e00*/  @!P0 LDGSTS.E [R5], desc[UR6][R8.64] ;  /* 0x0000000008058fae */ /* 0x002fe8000b9a1006 */
[----:B------:R-:W2:Y:S01]  /*1e10*/  @P0 LD.E R7, desc[UR6][R6.64] ;  /* 0x0000000606070980 */ /* 0x000ea2000c101900 */
[----:B------:R-:W-:Y:S01]  /*1e20*/  UIADD3.X UR5, UPT, UPT, UR13, UR5, URZ, UP0, !UPT ;  /* 0x000000050d057290 */ /* 0x000fe200087fe4ff */
[----:B------:R-:W-:Y:S01]  /*1e30*/  IMAD R13, R15, UR4, RZ ;  /* 0x000000040f0d7c24 */ /* 0x000fe2000f8e02ff */
[----:B------:R-:W-:-:S04]  /*1e40*/  LEA R2, P1, R10, R3, 0x2 ;  /* 0x000000030a027211 */ /* 0x000fc800078210ff */
[----:B------:R-:W-:-:S04]  /*1e50*/  IMAD R13, R14, UR5, R13 ;  /* 0x000000050e0d7c24 */ /* 0x000fc8000f8e020d */
[----:B------:R-:W-:-:S05]  /*1e60*/  IMAD.IADD R3, R11, 0x1, R13 ;  /* 0x000000010b037824 */ /* 0x000fca00078e020d */
[----:B------:R-:W-:-:S05]  /*1e70*/  LEA.HI.X R3, R10, R4, R3, 0x2, P1 ;  /* 0x000000040a037211 */ /* 0x000fca00008f1403 */
[----:B--2---:R-:W-:Y:S04]  /*1e80*/  @P0 ST.E desc[UR6][R2.64], R7 ;  /* 0x0000000702000985 */ /* 0x004fe8000c101906 */
[----:B------:R-:W0:Y:S01]  /*1e90*/  LDGDEPBAR ;  /* 0x00000000000079af */ /* 0x000e220000000000 */
[----:B------:R-:W-:-:S04]  /*1ea0*/  DEPBAR.LE SB0, 0x0 ;  /* 0x000080000000791a */ /* 0x000fc80000000000 */
[----:B------:R-:W-:Y:S06]  /*1eb0*/  BAR.SYNC.DEFER_BLOCKING 0x0 ;  /* 0x0000000000007b1d */ /* 0x000fec0000010000 */
[----:B------:R-:W-:Y:S05]  /*1ec0*/  EXIT ;  /* 0x000000000000794d */ /* 0x000fea0003800000 */
        .weak           $__internal_4_$__cuda_sm20_div_u64
        .type           $__internal_4_$__cuda_sm20_div_u64,@function
        .size           $__internal_4_$__cuda_sm20_div_u64,($__internal_5_$__cuda_sm20_rem_u64 - $__internal_4_$__cuda_sm20_div_u64)
$__internal_4_$__cuda_sm20_div_u64:
        /* <DEDUP_REMOVED lines=67> */
[----:B------:R-:W-:Y:S06]  /*2300*/  RET.REL.NODEC R16 `(_ZN20async_copy_benchmark18asyncCopyBenchmarkIfEEvPT_mmmmmmmm) ;  /* 0xffffffdc103c7950 */ /* 0x000fec0003c3ffff */
        .weak           $__internal_5_$__cuda_sm20_rem_u64
        .type           $__internal_5_$__cuda_sm20_rem_u64,@function
        .size           $__internal_5_$__cuda_sm20_rem_u64,(.L_x_86 - $__internal_5_$__cuda_sm20_rem_u64)
$__internal_5_$__cuda_sm20_rem_u64:
        /* <DEDUP_REMOVED lines=65> */
[----:B------:R-:W-:Y:S06]  /*2720*/  RET.REL.NODEC R14 `(_ZN20async_copy_benchmark18asyncCopyBenchmarkIfEEvPT_mmmmmmmm) ;  /* 0xffffffd80e347950 */ /* 0x000fec0003c3ffff */
.L_x_80:
        /* <DEDUP_REMOVED lines=13> */
.L_x_86:


//--------------------- .nv.shared._ZN20async_copy_benchmark18asyncCopyBenchmarkI6float4EEvPT_mmmmmmmm --------------------------
	.section	.nv.shared._ZN20async_copy_benchmark18asyncCopyBenchmarkI6float4EEvPT_mmmmmmmm,"aw",@nobits
	.sectionflags	@""
	.align	16
	.zero		1024


//--------------------- .nv.shared.reserved.0     --------------------------
	.section	.nv.shared.reserved.0,"aw",@nobits
	.weak		__nv_reservedSMEM_offset_0_alias
	.size		__nv_reservedSMEM_offset_0_alias, 0, 64
	.other		__nv_reservedSMEM_offset_0_alias,@"STO_CUDA_RESERVED_SHARED STV_DEFAULT"
__nv_reservedSMEM_offset_0_alias:
	.zero		0
	.zero		64


//--------------------- .nv.shared._ZN20async_copy_benchmark18asyncCopyBenchmarkI6float2EEvPT_mmmmmmmm --------------------------
	.section	.nv.shared._ZN20async_copy_benchmark18asyncCopyBenchmarkI6float2EEvPT_mmmmmmmm,"aw",@nobits
	.sectionflags	@""
	.align	16
	.zero		1024


//--------------------- .nv.shared._ZN20async_copy_benchmark18asyncCopyBenchmarkIfEEvPT_mmmmmmmm --------------------------
	.section	.nv.shared._ZN20async_copy_benchmark18asyncCopyBenchmarkIfEEvPT_mmmmmmmm,"aw",@nobits
	.sectionflags	@""
	.align	16
	.zero		1024


//--------------------- .nv.constant0._ZN20async_copy_benchmark18asyncCopyBenchmarkI6float4EEvPT_mmmmmmmm --------------------------
	.section	.nv.constant0._ZN20async_copy_benchmark18asyncCopyBenchmarkI6float4EEvPT_mmmmmmmm,"a",@progbits
	.sectionflags	@""
	.align	4
.nv.constant0._ZN20async_copy_benchmark18asyncCopyBenchmarkI6float4EEvPT_mmmmmmmm:
	.zero		968


//--------------------- .nv.constant0._ZN20async_copy_benchmark18asyncCopyBenchmarkI6float2EEvPT_mmmmmmmm --------------------------
	.section	.nv.constant0._ZN20async_copy_benchmark18asyncCopyBenchmarkI6float2EEvPT_mmmmmmmm,"a",@progbits
	.sectionflags	@""
	.align	4
.nv.constant0._ZN20async_copy_benchmark18asyncCopyBenchmarkI6float2EEvPT_mmmmmmmm:
	.zero		968


//--------------------- .nv.constant0._ZN20async_copy_benchmark18asyncCopyBenchmarkIfEEvPT_mmmmmmmm --------------------------
	.section	.nv.constant0._ZN20async_copy_benchmark18asyncCopyBenchmarkIfEEvPT_mmmmmmmm,"a",@progbits
	.sectionflags	@""
	.align	4
.nv.constant0._ZN20async_copy_benchmark18asyncCopyBenchmarkIfEEvPT_mmmmmmmm:
	.zero		968


//--------------------- SYMBOLS --------------------------

	.type		.nv.reservedSmem.offset0,@object
	.size		.nv.reservedSmem.offset0,0x4
	.type		.nv.reservedSmem.cap,@object
	.size		.nv.reservedSmem.cap,0x4
